	.target	sm_100a

	.elftype	@"ET_EXEC"


//--------------------- .note.nv.tkinfo           --------------------------
	.section	.note.nv.tkinfo,"",@"SHT_NOTE"
	.sectionflags	@"SHF_NOTE_NV_TKINFO"
	.tkinfo
        /*0018*/ 	.word	0x00000081
        /*0030*/ 	.string	""
        /*0030*/ 	.string	"ptxas-blackwell"
        /*0030*/ 	.string	"Cuda compilation tools, release 12.9, V12.9.86"
        /*0030*/ 	.string	"Build cuda_12.9.r12.9/compiler.36037853_0"
        /*0030*/ 	.string	"-v  -suppress-debug-info  -lineinfo  -arch sm_100a "



//--------------------- .note.nv.cuver            --------------------------
	.section	.note.nv.cuver,"",@"SHT_NOTE"
	.sectionflags	@"SHF_NOTE_NV_CUVER"
        /*0018*/ 	.short	0x0001
        /*001a*/ 	.short	0x0064
        /*001c*/ 	.short	0x0001
        /*001e*/ 	.short	0x0000
        /*0020*/ 	.short	0x0001
        /*0022*/ 	.short	0x0000


//--------------------- .nv.info                  --------------------------
	.section	.nv.info,"",@"SHT_CUDA_INFO"
	.align	4


	//----- nvinfo : EIATTR_REGCOUNT
	.align		4
        /*0000*/ 	.byte	0x04, 0x2f
        /*0002*/ 	.short	(.L_4 - .L_3)
	.align		4
.L_3:
        /*0004*/ 	.word	index@(gluon_tcgen05)
        /*0008*/ 	.word	0x00000087


	//----- nvinfo : EIATTR_FRAME_SIZE
	.align		4
.L_4:
        /*000c*/ 	.byte	0x04, 0x11
        /*000e*/ 	.short	(.L_6 - .L_5)
	.align		4
.L_5:
        /*0010*/ 	.word	index@($__internal_2_$__cuda_sm10x_tcgen05_guardrail_trap_unallocated_columns_being_dealloced)
        /*0014*/ 	.word	0x00000000


	//----- nvinfo : EIATTR_FRAME_SIZE
	.align		4
.L_6:
        /*0018*/ 	.byte	0x04, 0x11
        /*001a*/ 	.short	(.L_8 - .L_7)
	.align		4
.L_7:
        /*001c*/ 	.word	index@($__internal_1_$__cuda_sm10x_tcgen05_guardrail_trap_phase_invalid_during_alloc)
        /*0020*/ 	.word	0x00000000


	//----- nvinfo : EIATTR_FRAME_SIZE
	.align		4
.L_8:
        /*0024*/ 	.byte	0x04, 0x11
        /*0026*/ 	.short	(.L_10 - .L_9)
	.align		4
.L_9:
        /*0028*/ 	.word	index@($__internal_0_$__cuda_sm10x_tcgen05_guardrail_trap_col_being_dealloced_not_returned_by_alloc)
        /*002c*/ 	.word	0x00000000


	//----- nvinfo : EIATTR_FRAME_SIZE
	.align		4
.L_10:
        /*0030*/ 	.byte	0x04, 0x11
        /*0032*/ 	.short	(.L_12 - .L_11)
	.align		4
.L_11:
        /*0034*/ 	.word	index@(gluon_tcgen05)
        /*0038*/ 	.word	0x00000000


	//----- nvinfo : EIATTR_MIN_STACK_SIZE
	.align		4
.L_12:
        /*003c*/ 	.byte	0x04, 0x12
        /*003e*/ 	.short	(.L_14 - .L_13)
	.align		4
.L_13:
        /*0040*/ 	.word	index@(gluon_tcgen05)
        /*0044*/ 	.word	0x00000000
.L_14:


//--------------------- .nv.info.gluon_tcgen05    --------------------------
	.section	.nv.info.gluon_tcgen05,"",@"SHT_CUDA_INFO"
	.sectionflags	@""
	.align	4


	//----- nvinfo : EIATTR_CUDA_API_VERSION
	.align		4
        /*0000*/ 	.byte	0x04, 0x37
        /*0002*/ 	.short	(.L_16 - .L_15)
.L_15:
        /*0004*/ 	.word	0x00000081


	//----- nvinfo : EIATTR_KPARAM_INFO
	.align		4
.L_16:
        /*0008*/ 	.byte	0x04, 0x17
        /*000a*/ 	.short	(.L_18 - .L_17)
.L_17:
        /*000c*/ 	.word	0x00000000
        /*0010*/ 	.short	0x000a
        /*0012*/ 	.short	0x0048
        /*0014*/ 	.byte	0x00, 0xf4, 0x21, 0x00


	//----- nvinfo : EIATTR_KPARAM_INFO
	.align		4
.L_18:
        /*0018*/ 	.byte	0x04, 0x17
        /*001a*/ 	.short	(.L_20 - .L_19)
.L_19:
        /*001c*/ 	.word	0x00000000
        /*0020*/ 	.short	0x0009
        /*0022*/ 	.short	0x0040
        /*0024*/ 	.byte	0x00, 0xf4, 0x21, 0x00


	//----- nvinfo : EIATTR_KPARAM_INFO
	.align		4
.L_20:
        /*0028*/ 	.byte	0x04, 0x17
        /*002a*/ 	.short	(.L_22 - .L_21)
.L_21:
        /*002c*/ 	.word	0x00000000
        /*0030*/ 	.short	0x0008
        /*0032*/ 	.short	0x0038
        /*0034*/ 	.byte	0x00, 0xf0, 0x21, 0x00


	//----- nvinfo : EIATTR_KPARAM_INFO
	.align		4
.L_22:
        /*0038*/ 	.byte	0x04, 0x17
        /*003a*/ 	.short	(.L_24 - .L_23)
.L_23:
        /*003c*/ 	.word	0x00000000
        /*0040*/ 	.short	0x0007
        /*0042*/ 	.short	0x0030
        /*0044*/ 	.byte	0x00, 0xf0, 0x21, 0x00


	//----- nvinfo : EIATTR_KPARAM_INFO
	.align		4
.L_24:
        /*0048*/ 	.byte	0x04, 0x17
        /*004a*/ 	.short	(.L_26 - .L_25)
.L_25:
        /*004c*/ 	.word	0x00000000
        /*0050*/ 	.short	0x0006
        /*0052*/ 	.short	0x0028
        /*0054*/ 	.byte	0x00, 0xf0, 0x21, 0x00


	//----- nvinfo : EIATTR_KPARAM_INFO
	.align		4
.L_26:
        /*0058*/ 	.byte	0x04, 0x17
        /*005a*/ 	.short	(.L_28 - .L_27)
.L_27:
        /*005c*/ 	.word	0x00000000
        /*0060*/ 	.short	0x0005
        /*0062*/ 	.short	0x0020
        /*0064*/ 	.byte	0x00, 0xf0, 0x11, 0x00


	//----- nvinfo : EIATTR_KPARAM_INFO
	.align		4
.L_28:
        /*0068*/ 	.byte	0x04, 0x17
        /*006a*/ 	.short	(.L_30 - .L_29)
.L_29:
        /*006c*/ 	.word	0x00000000
        /*0070*/ 	.short	0x0004
        /*0072*/ 	.short	0x001c
        /*0074*/ 	.byte	0x00, 0xf0, 0x11, 0x00


	//----- nvinfo : EIATTR_KPARAM_INFO
	.align		4
.L_30:
        /*0078*/ 	.byte	0x04, 0x17
        /*007a*/ 	.short	(.L_32 - .L_31)
.L_31:
        /*007c*/ 	.word	0x00000000
        /*0080*/ 	.short	0x0003
        /*0082*/ 	.short	0x0018
        /*0084*/ 	.byte	0x00, 0xf0, 0x11, 0x00


	//----- nvinfo : EIATTR_KPARAM_INFO
	.align		4
.L_32:
        /*0088*/ 	.byte	0x04, 0x17
        /*008a*/ 	.short	(.L_34 - .L_33)
.L_33:
        /*008c*/ 	.word	0x00000000
        /*0090*/ 	.short	0x0002
        /*0092*/ 	.short	0x0010
        /*0094*/ 	.byte	0x00, 0xf4, 0x21, 0x00


	//----- nvinfo : EIATTR_KPARAM_INFO
	.align		4
.L_34:
        /*0098*/ 	.byte	0x04, 0x17
        /*009a*/ 	.short	(.L_36 - .L_35)
.L_35:
        /*009c*/ 	.word	0x00000000
        /*00a0*/ 	.short	0x0001
        /*00a2*/ 	.short	0x0008
        /*00a4*/ 	.byte	0x00, 0xf4, 0x21, 0x00


	//----- nvinfo : EIATTR_KPARAM_INFO
	.align		4
.L_36:
        /*00a8*/ 	.byte	0x04, 0x17
        /*00aa*/ 	.short	(.L_38 - .L_37)
.L_37:
        /*00ac*/ 	.word	0x00000000
        /*00b0*/ 	.short	0x0000
        /*00b2*/ 	.short	0x0000
        /*00b4*/ 	.byte	0x00, 0xf4, 0x21, 0x00


	//----- nvinfo : EIATTR_AT_ENTRY_FRAGMENTS
	.align		4
.L_38:
        /*00b8*/ 	.byte	0x04, 0x4f
        /*00ba*/ 	.short	(.L_40 - .L_39)


	//   ....[0]....
.L_39:
        /*00bc*/ 	.word	0x00000004


	//----- nvinfo : EIATTR_RESERVED_SMEM_USED
	.align		4
.L_40:
        /*00c0*/ 	.byte	0x01, 0x41
	.zero		2


	//----- nvinfo : EIATTR_SPARSE_MMA_MASK
	.align		4
        /*00c4*/ 	.byte	0x03, 0x50
        /*00c6*/ 	.short	0x0000


	//----- nvinfo : EIATTR_TCGEN05_1CTA_USED
	.align		4
        /*00c8*/ 	.byte	0x01, 0x51
	.zero		2


	//----- nvinfo : EIATTR_MAXREG_COUNT
	.align		4
        /*00cc*/ 	.byte	0x03, 0x1b
        /*00ce*/ 	.short	0x00ff


	//----- nvinfo : EIATTR_NUM_BARRIERS
	.align		4
        /*00d0*/ 	.byte	0x02, 0x4c
        /*00d2*/ 	.byte	0x01
	.zero		1


	//----- nvinfo : EIATTR_INT_WARP_WIDE_INSTR_OFFSETS
	.align		4
        /*00d4*/ 	.byte	0x04, 0x31
        /*00d6*/ 	.short	(.L_42 - .L_41)


	//   ....[0]....
.L_41:
        /*00d8*/ 	.word	0x00001750


	//   ....[1]....
        /*00dc*/ 	.word	0x00001770


	//   ....[2]....
        /*00e0*/ 	.word	0x000017f0


	//   ....[3]....
        /*00e4*/ 	.word	0x00001bc0


	//   ....[4]....
        /*00e8*/ 	.word	0x00001bd0


	//   ....[5]....
        /*00ec*/ 	.word	0x00001be0


	//   ....[6]....
        /*00f0*/ 	.word	0x00001bf0


	//   ....[7]....
        /*00f4*/ 	.word	0x00001f10


	//   ....[8]....
        /*00f8*/ 	.word	0x00001f20


	//   ....[9]....
        /*00fc*/ 	.word	0x00002090


	//   ....[10]....
        /*0100*/ 	.word	0x000020e0


	//   ....[11]....
        /*0104*/ 	.word	0x000020f0


	//   ....[12]....
        /*0108*/ 	.word	0x00002120


	//   ....[13]....
        /*010c*/ 	.word	0x00002410


	//   ....[14]....
        /*0110*/ 	.word	0x00002420


	//   ....[15]....
        /*0114*/ 	.word	0x00002790


	//   ....[16]....
        /*0118*/ 	.word	0x000027a0


	//   ....[17]....
        /*011c*/ 	.word	0x00002f10


	//   ....[18]....
        /*0120*/ 	.word	0x00002f60


	//----- nvinfo : EIATTR_COOP_GROUP_MASK_REGIDS
	.align		4
.L_42:
        /*0124*/ 	.byte	0x04, 0x29
        /*0126*/ 	.short	(.L_44 - .L_43)


	//   ....[0]....
.L_43:
        /*0128*/ 	.word	0xffffffff


	//   ....[1]....
        /*012c*/ 	.word	0xffffffff


	//   ....[2]....
        /*0130*/ 	.word	0xffffffff


	//   ....[3]....
        /*0134*/ 	.word	0xffffffff


	//   ....[4]....
        /*0138*/ 	.word	0xffffffff


	//   ....[5]....
        /*013c*/ 	.word	0xffffffff


	//   ....[6]....
        /*0140*/ 	.word	0xffffffff


	//   ....[7]....
        /*0144*/ 	.word	0xffffffff


	//   ....[8]....
        /*0148*/ 	.word	0xffffffff


	//   ....[9]....
        /*014c*/ 	.word	0xffffffff


	//----- nvinfo : EIATTR_COOP_GROUP_INSTR_OFFSETS
	.align		4
.L_44:
        /*0150*/ 	.byte	0x04, 0x28
        /*0152*/ 	.short	(.L_46 - .L_45)


	//   ....[0]....
.L_45:
        /*0154*/ 	.word	0x00000050


	//   ....[1]....
        /*0158*/ 	.word	0x00000310


	//   ....[2]....
        /*015c*/ 	.word	0x00000500


	//   ....[3]....
        /*0160*/ 	.word	0x000009a0


	//   ....[4]....
        /*0164*/ 	.word	0x00000ae0


	//   ....[5]....
        /*0168*/ 	.word	0x00000fe0


	//   ....[6]....
        /*016c*/ 	.word	0x00001120


	//   ....[7]....
        /*0170*/ 	.word	0x00001610


	//   ....[8]....
        /*0174*/ 	.word	0x00002da0


	//   ....[9]....
        /*0178*/ 	.word	0x00003010


	//----- nvinfo : EIATTR_VRC_CTA_INIT_COUNT
	.align		4
.L_46:
        /*017c*/ 	.byte	0x02, 0x4a
        /*017e*/ 	.byte	0x80
	.zero		1


	//----- nvinfo : EIATTR_MBARRIER_INSTR_OFFSETS
	.align		4
        /*0180*/ 	.byte	0x04, 0x39
        /*0182*/ 	.short	(.L_48 - .L_47)


	//   ....[0]....
.L_47:
        /*0184*/ 	.word	0x00001810
        /*0188*/ 	.word	0x000000ff
        /*018c*/ 	.word	0x00020000
        /*0190*/ 	.short	0x0100
        /*0192*/ 	.byte	0x08
	.zero		1


	//   ....[1]....
        /*0194*/ 	.word	0x00001820
        /*0198*/ 	.word	0x000000ff
        /*019c*/ 	.word	0x00020020
        /*01a0*/ 	.short	0x0100
        /*01a2*/ 	.byte	0x08
	.zero		1


	//   ....[2]....
        /*01a4*/ 	.word	0x000018d0
        /*01a8*/ 	.word	0x000000ff
        /*01ac*/ 	.word	0x00020008
        /*01b0*/ 	.short	0x0100
        /*01b2*/ 	.byte	0x08
	.zero		1


	//   ....[3]....
        /*01b4*/ 	.word	0x000018e0
        /*01b8*/ 	.word	0x000000ff
        /*01bc*/ 	.word	0x00020028
        /*01c0*/ 	.short	0x0100
        /*01c2*/ 	.byte	0x08
	.zero		1


	//   ....[4]....
        /*01c4*/ 	.word	0x000019c0
        /*01c8*/ 	.word	0x000000ff
        /*01cc*/ 	.word	0x00020010
        /*01d0*/ 	.short	0x0100
        /*01d2*/ 	.byte	0x08
	.zero		1


	//   ....[5]....
        /*01d4*/ 	.word	0x000019d0
        /*01d8*/ 	.word	0x000000ff
        /*01dc*/ 	.word	0x00020030
        /*01e0*/ 	.short	0x0100
        /*01e2*/ 	.byte	0x08
	.zero		1


	//   ....[6]....
        /*01e4*/ 	.word	0x00001ae0
        /*01e8*/ 	.word	0x000000ff
        /*01ec*/ 	.word	0x00020018
        /*01f0*/ 	.short	0x0100
        /*01f2*/ 	.byte	0x08
	.zero		1


	//   ....[7]....
        /*01f4*/ 	.word	0x00001af0
        /*01f8*/ 	.word	0x000000ff
        /*01fc*/ 	.word	0x00020038
        /*0200*/ 	.short	0x0100
        /*0202*/ 	.byte	0x08
	.zero		1


	//   ....[8]....
        /*0204*/ 	.word	0x00001cd0
        /*0208*/ 	.word	0x000000ff
        /*020c*/ 	.word	0x00020000
        /*0210*/ 	.short	0x010a
        /*0212*/ 	.byte	0x08
	.zero		1


	//   ....[9]....
        /*0214*/ 	.word	0x00001f70
        /*0218*/ 	.word	0x000000ff
        /*021c*/ 	.word	0x00020020
        /*0220*/ 	.short	0x010a
        /*0222*/ 	.byte	0x08
	.zero		1


	//   ....[10]....
        /*0224*/ 	.word	0x00002190
        /*0228*/ 	.word	0x000000ff
        /*022c*/ 	.word	0x00020000
        /*0230*/ 	.short	0x010a
        /*0232*/ 	.byte	0x1c
	.zero		1


	//   ....[11]....
        /*0234*/ 	.word	0x00002460
        /*0238*/ 	.word	0x000000ff
        /*023c*/ 	.word	0x00020020
        /*0240*/ 	.short	0x010a
        /*0242*/ 	.byte	0x1c
	.zero		1


	//   ....[12]....
        /*0244*/ 	.word	0x00002530
        /*0248*/ 	.word	0x000000ff
        /*024c*/ 	.word	0x00020000
        /*0250*/ 	.short	0x0108
        /*0252*/ 	.byte	0x08
	.zero		1


	//   ....[13]....
        /*0254*/ 	.word	0x00002540
        /*0258*/ 	.word	0x000000ff
        /*025c*/ 	.word	0x00020020
        /*0260*/ 	.short	0x0108
        /*0262*/ 	.byte	0x08
	.zero		1


	//   ....[14]....
        /*0264*/ 	.word	0x00002590
        /*0268*/ 	.word	0x000000ff
        /*026c*/ 	.word	0x00020008
        /*0270*/ 	.short	0x0108
        /*0272*/ 	.byte	0x08
	.zero		1


	//   ....[15]....
        /*0274*/ 	.word	0x000025a0
        /*0278*/ 	.word	0x000000ff
        /*027c*/ 	.word	0x00020028
        /*0280*/ 	.short	0x0108
        /*0282*/ 	.byte	0x08
	.zero		1


	//   ....[16]....
        /*0284*/ 	.word	0x000025f0
        /*0288*/ 	.word	0x000000ff
        /*028c*/ 	.word	0x00020010
        /*0290*/ 	.short	0x0108
        /*0292*/ 	.byte	0x08
	.zero		1


	//   ....[17]....
        /*0294*/ 	.word	0x00002600
        /*0298*/ 	.word	0x000000ff
        /*029c*/ 	.word	0x00020030
        /*02a0*/ 	.short	0x0108
        /*02a2*/ 	.byte	0x08
	.zero		1


	//   ....[18]....
        /*02a4*/ 	.word	0x00002650
        /*02a8*/ 	.word	0x000000ff
        /*02ac*/ 	.word	0x00020018
        /*02b0*/ 	.short	0x0108
        /*02b2*/ 	.byte	0x08
	.zero		1


	//   ....[19]....
        /*02b4*/ 	.word	0x00002660
        /*02b8*/ 	.word	0x000000ff
        /*02bc*/ 	.word	0x00020038
        /*02c0*/ 	.short	0x0108
        /*02c2*/ 	.byte	0x08
	.zero		1


	//   ....[20]....
        /*02c4*/ 	.word	0x00003030
        /*02c8*/ 	.word	0x000000ff
        /*02cc*/ 	.word	0x00020000
        /*02d0*/ 	.short	0x010a
        /*02d2*/ 	.byte	0x08
	.zero		1


	//   ....[21]....
        /*02d4*/ 	.word	0x00003060
        /*02d8*/ 	.word	0x000000ff
        /*02dc*/ 	.word	0x00020020
        /*02e0*/ 	.short	0x010a
        /*02e2*/ 	.byte	0x08
	.zero		1


	//   ....[22]....
        /*02e4*/ 	.word	0x00003090
        /*02e8*/ 	.word	0x000000ff
        /*02ec*/ 	.word	0x00020000
        /*02f0*/ 	.short	0x010a
        /*02f2*/ 	.byte	0x1c
	.zero		1


	//   ....[23]....
        /*02f4*/ 	.word	0x000030c0
        /*02f8*/ 	.word	0x000000ff
        /*02fc*/ 	.word	0x00020020
        /*0300*/ 	.short	0x010a
        /*0302*/ 	.byte	0x1c
	.zero		1


	//----- nvinfo : EIATTR_NUM_MBARRIERS
	.align		4
.L_48:
        /*0304*/ 	.byte	0x03, 0x38
        /*0306*/ 	.short	0x0008


	//----- nvinfo : EIATTR_EXIT_INSTR_OFFSETS
	.align		4
        /*0308*/ 	.byte	0x04, 0x1c
        /*030a*/ 	.short	(.L_50 - .L_49)


	//   ....[0]....
.L_49:
        /*030c*/ 	.word	0x00003020


	//----- nvinfo : EIATTR_REQNTID
	.align		4
.L_50:
        /*0310*/ 	.byte	0x04, 0x10
        /*0312*/ 	.short	(.L_52 - .L_51)
.L_51:
        /*0314*/ 	.word	0x00000080
        /*0318*/ 	.word	0x00000001
        /*031c*/ 	.word	0x00000001


	//----- nvinfo : EIATTR_CRS_STACK_SIZE
	.align		4
.L_52:
        /*0320*/ 	.byte	0x04, 0x1e
        /*0322*/ 	.short	(.L_54 - .L_53)
.L_53:
        /*0324*/ 	.word	0x00000000


	//----- nvinfo : EIATTR_CBANK_PARAM_SIZE
	.align		4
.L_54:
        /*0328*/ 	.byte	0x03, 0x19
        /*032a*/ 	.short	0x0050


	//----- nvinfo : EIATTR_PARAM_CBANK
	.align		4
        /*032c*/ 	.byte	0x04, 0x0a
        /*032e*/ 	.short	(.L_56 - .L_55)
	.align		4
.L_55:
        /*0330*/ 	.word	index@(.nv.constant0.gluon_tcgen05)
        /*0334*/ 	.short	0x0380
        /*0336*/ 	.short	0x0050


	//----- nvinfo : EIATTR_SW_WAR
	.align		4
.L_56:
        /*0338*/ 	.byte	0x04, 0x36
        /*033a*/ 	.short	(.L_58 - .L_57)
.L_57:
        /*033c*/ 	.word	0x00000008
.L_58:


//--------------------- .nv.compat                --------------------------
	.section	.nv.compat,"",@"SHT_CUDA_COMPAT_INFO"
	.align	4
        /*0000*/ 	.byte	0x02, 0x02, 0x02, 0x00, 0x02, 0x05, 0x05, 0x00, 0x02, 0x03, 0x03, 0x00, 0x02, 0x06, 0x01, 0x00


//--------------------- .nv.callgraph             --------------------------
	.section	.nv.callgraph,"",@"SHT_CUDA_CALLGRAPH"
	.align	4
	.sectionentsize	8
	.align		4
        /*0000*/ 	.word	0x00000000
	.align		4
        /*0004*/ 	.word	0xffffffff
	.align		4
        /*0008*/ 	.word	0x00000000
	.align		4
        /*000c*/ 	.word	0xfffffffe
	.align		4
        /*0010*/ 	.word	0x00000000
	.align		4
        /*0014*/ 	.word	0xfffffffd
	.align		4
        /*0018*/ 	.word	0x00000000
	.align		4
        /*001c*/ 	.word	0xfffffffc


//--------------------- .text.gluon_tcgen05       --------------------------
	.section	.text.gluon_tcgen05,"ax",@progbits
	.align	128
        .global         gluon_tcgen05
        .type           gluon_tcgen05,@function
        .size           gluon_tcgen05,(.L_x_85 - gluon_tcgen05)
        .other          gluon_tcgen05,@"STO_CUDA_ENTRY STV_DEFAULT"
gluon_tcgen05:
.text.gluon_tcgen05:
[----:B------:R-:W1:Y:S01]  /*0000*/  LDC R1, c[0x0][0x37c] ;  /* 0x0000df00ff017b82 */ /* 0x000e620000000800 */
[----:B------:R-:W2:Y:S02]  /*0010*/  S2R R0, SR_TID.X ;  /* 0x0000000000007919 */ /* 0x000ea40000002100 */
[----:B--2---:R-:W-:-:S13]  /*0020*/  ISETP.GE.U32.AND P2, PT, R0, 0x20, PT ;  /* 0x000000200000780c */ /* 0x004fda0003f46070 */
[----:B------:R-:W-:Y:S05]  /*0030*/  @P2 BRA `(.L_x_0) ;  /* 0x0000000000b82947 */ /* 0x000fea0003800000 */
[----:B------:R-:W2:Y:S01]  /*0040*/  S2UR UR6, SR_CgaCtaId ;  /* 0x00000000000679c3 */ /* 0x000ea20000008800 */
[----:B------:R-:W-:Y:S01]  /*0050*/  NOP ;  /* 0x0000000000007918 */ /* 0x000fe20000000000 */
[----:B------:R-:W-:Y:S02]  /*0060*/  UMOV UR4, 0x40 ;  /* 0x0000004000047882 */ /* 0x000fe40000000000 */
[----:B--2---:R-:W-:-:S09]  /*0070*/  ULEA UR4, UR6, UR4, 0x18 ;  /* 0x0000000406047291 */ /* 0x004fd2000f8ec0ff */
[----:B------:R-:W2:Y:S01]  /*0080*/  LDS.U8 R2, [UR4] ;  /* 0x00000004ff027984 */ /* 0x000ea20008000000 */
[----:B------:R-:W-:Y:S02]  /*0090*/  UMOV UR4, 0x400 ;  /* 0x0000040000047882 */ /* 0x000fe40000000000 */
[----:B------:R-:W-:Y:S01]  /*00a0*/  ULEA UR4, UR6, UR4, 0x18 ;  /* 0x0000000406047291 */ /* 0x000fe2000f8ec0ff */
[----:B--2---:R-:W-:-:S13]  /*00b0*/  ISETP.NE.AND P0, PT, R2, RZ, PT ;  /* 0x000000ff0200720c */ /* 0x004fda0003f05270 */
[----:B------:R-:W-:Y:S05]  /*00c0*/  @P0 BRA `(.L_x_1) ;  /* 0x00000000007c0947 */ /* 0x000fea0003800000 */
[----:B------:R-:W-:-:S13]  /*00d0*/  ELECT P0, URZ, PT ;  /* 0x0000000000ff782f */ /* 0x000fda0003800000 */
[----:B------:R-:W-:Y:S05]  /*00e0*/  @!P0 BRA `(.L_x_2) ;  /* 0x0000000000848947 */ /* 0x000fea0003800000 */
[----:B------:R-:W-:Y:S01]  /*00f0*/  UMOV UR5, 0x4 ;  /* 0x0000000400057882 */ /* 0x000fe20000000000 */
[----:B------:R-:W-:Y:S02]  /*0100*/  IMAD.MOV.U32 R5, RZ, RZ, 0x1 ;  /* 0x00000001ff057424 */ /* 0x000fe400078e00ff */
[----:B------:R-:W-:Y:S02]  /*0110*/  IMAD.MOV.U32 R3, RZ, RZ, 0xf ;  /* 0x0000000fff037424 */ /* 0x000fe400078e00ff */
[----:B------:R-:W-:Y:S04]  /*0120*/  DEPBAR.LE SB2, 0x36 ;  /* 0x0000ad800000791a */ /* 0x000fe80000000000 */
[----:B------:R-:W2:Y:S02]  /*0130*/  UTCATOMSWS.FIND_AND_SET.ALIGN UP0, UR5, UR5 ;  /* 0x00000005000575e3 */ /* 0x000ea40008000800 */
[----:B--2---:R-:W-:-:S04]  /*0140*/  PLOP3.LUT P0, PT, PT, PT, UP0, 0x80, 0x8 ;  /* 0x000000000008781c */ /* 0x004fc80003f0f008 */
[----:B------:R-:W-:-:S04]  /*0150*/  SEL R2, RZ, 0xffffffff, !P0 ;  /* 0xffffffffff027807 */ /* 0x000fc80004000000 */
[----:B------:R-:W-:Y:S01]  /*0160*/  ISETP.NE.AND P0, PT, R2, RZ, PT ;  /* 0x000000ff0200720c */ /* 0x000fe20003f05270 */
[----:B------:R-:W-:-:S12]  /*0170*/  IMAD.U32 R2, RZ, RZ, UR5 ;  /* 0x00000005ff027e24 */ /* 0x000fd8000f8e00ff */
[----:B------:R-:W-:Y:S05]  /*0180*/  @P0 BRA `(.L_x_3) ;  /* 0x0000000000240947 */ /* 0x000fea0003800000 */
.L_x_4:
[----:B------:R-:W-:Y:S05]  /*0190*/  NANOSLEEP 0x64 ;  /* 0x000000640000795d */ /* 0x000fea0003800000 */
[----:B------:R-:W-:-:S05]  /*01a0*/  UMOV UR5, 0x4 ;  /* 0x0000000400057882 */ /* 0x000fca0000000000 */
[----:B------:R-:W-:Y:S04]  /*01b0*/  DEPBAR.LE SB2, 0x36 ;  /* 0x0000ad800000791a */ /* 0x000fe80000000000 */
[----:B------:R-:W2:Y:S02]  /*01c0*/  UTCATOMSWS.FIND_AND_SET.ALIGN UP0, UR5, UR5 ;  /* 0x00000005000575e3 */ /* 0x000ea40008000800 */
[----:B--2---:R-:W-:-:S04]  /*01d0*/  PLOP3.LUT P0, PT, PT, PT, UP0, 0x80, 0x8 ;  /* 0x000000000008781c */ /* 0x004fc80003f0f008 */
[----:B------:R-:W-:-:S04]  /*01e0*/  SEL R2, RZ, 0xffffffff, !P0 ;  /* 0xffffffffff027807 */ /* 0x000fc80004000000 */
[----:B------:R-:W-:Y:S01]  /*01f0*/  ISETP.NE.AND P0, PT, R2, RZ, PT ;  /* 0x000000ff0200720c */ /* 0x000fe20003f05270 */
[----:B------:R-:W-:-:S12]  /*0200*/  IMAD.U32 R2, RZ, RZ, UR5 ;  /* 0x00000005ff027e24 */ /* 0x000fd8000f8e00ff */
[----:B------:R-:W-:Y:S05]  /*0210*/  @!P0 BRA `(.L_x_4) ;  /* 0xfffffffc00dc8947 */ /* 0x000fea000383ffff */
.L_x_3:
[C---:B------:R-:W-:Y:S01]  /*0220*/  VIADD R4, R2.reuse, 0x10 ;  /* 0x0000001002047836 */ /* 0x040fe20000000000 */
[----:B------:R-:W-:Y:S01]  /*0230*/  UMOV UR5, 0x50 ;  /* 0x0000005000057882 */ /* 0x000fe20000000000 */
[----:B------:R-:W-:Y:S01]  /*0240*/  SHF.L.U32 R3, R3, R2, RZ ;  /* 0x0000000203037219 */ /* 0x000fe200000006ff */
[----:B------:R-:W-:Y:S01]  /*0250*/  ULEA UR5, UR6, UR5, 0x18 ;  /* 0x0000000506057291 */ /* 0x000fe2000f8ec0ff */
[----:B------:R-:W-:Y:S01]  /*0260*/  IMAD.SHL.U32 R2, R2, 0x20, RZ ;  /* 0x0000002002027824 */ /* 0x000fe200078e00ff */
[----:B------:R-:W-:-:S04]  /*0270*/  SHF.L.U32 R4, R5, R4, RZ ;  /* 0x0000000405047219 */ /* 0x000fc800000006ff */
[----:B------:R-:W-:-:S05]  /*0280*/  LOP3.LUT R3, R4, R3, RZ, 0xfc, !PT ;  /* 0x0000000304037212 */ /* 0x000fca00078efcff */
[----:B------:R2:W-:Y:S04]  /*0290*/  ATOMS.OR RZ, [UR5], R3 ;  /* 0x00000003ffff798c */ /* 0x0005e8000b000005 */
[----:B------:R2:W-:Y:S01]  /*02a0*/  STS [UR4], R2 ;  /* 0x00000002ff007988 */ /* 0x0005e20008000804 */
[----:B------:R-:W-:Y:S05]  /*02b0*/  BRA `(.L_x_2) ;  /* 0x0000000000107947 */ /* 0x000fea0003800000 */
.L_x_1:
[----:B------:R-:W-:Y:S01]  /*02c0*/  IMAD.MOV.U32 R3, RZ, RZ, -0x1 ;  /* 0xffffffffff037424 */ /* 0x000fe200078e00ff */
[----:B------:R-:W-:-:S04]  /*02d0*/  MOV R2, 0x300 ;  /* 0x0000030000027802 */ /* 0x000fc80000000f00 */
[----:B------:R2:W-:Y:S03]  /*02e0*/  STS [UR4], R3 ;  /* 0x00000003ff007988 */ /* 0x0005e60008000804 */
[----:B-12---:R-:W-:Y:S05]  /*02f0*/  CALL.REL.NOINC `($__internal_1_$__cuda_sm10x_tcgen05_guardrail_trap_phase_invalid_during_alloc) ;  /* 0x0000002c00887944 */ /* 0x006fea0003c00000 */
.L_x_2:
[----:B------:R-:W-:Y:S05]  /*0300*/  WARPSYNC.ALL ;  /* 0x0000000000007948 */ /* 0x000fea0003800000 */
[----:B------:R-:W-:Y:S01]  /*0310*/  NOP ;  /* 0x0000000000007918 */ /* 0x000fe20000000000 */
.L_x_0:
[----:B------:R-:W3:Y:S08]  /*0320*/  S2UR UR4, SR_CgaCtaId ;  /* 0x00000000000479c3 */ /* 0x000ef00000008800 */
[----:B------:R-:W-:Y:S01]  /*0330*/  BAR.SYNC.DEFER_BLOCKING 0x0 ;  /* 0x0000000000007b1d */ /* 0x000fe20000010000 */
[----:B------:R-:W-:-:S05]  /*0340*/  LOP3.LUT R132, R0, 0x7f, RZ, 0xc0, !PT ;  /* 0x0000007f00847812 */ /* 0x000fca00078ec0ff */
[----:B------:R-:W-:Y:S02]  /*0350*/  UMOV UR8, 0x400 ;  /* 0x0000040000087882 */ /* 0x000fe40000000000 */
[----:B------:R-:W4:Y:S08]  /*0360*/  LDC R4, c[0x0][0x398] ;  /* 0x0000e600ff047b82 */ /* 0x000f300000000800 */
[----:B------:R-:W5:Y:S01]  /*0370*/  LDC R12, c[0x0][0x3a0] ;  /* 0x0000e800ff0c7b82 */ /* 0x000f620000000800 */
[----:B---3--:R-:W-:-:S07]  /*0380*/  ULEA UR8, UR4, UR8, 0x18 ;  /* 0x0000000804087291 */ /* 0x008fce000f8ec0ff */
[----:B------:R-:W3:Y:S02]  /*0390*/  S2UR UR15, SR_CTAID.Y ;  /* 0x00000000000f79c3 */ /* 0x000ee40000002600 */
[----:B--2---:R-:W2:Y:S06]  /*03a0*/  LDS R3, [UR8] ;  /* 0x00000008ff037984 */ /* 0x004eac0008000800 */
[----:B------:R-:W-:Y:S06]  /*03b0*/  BAR.SYNC.DEFER_BLOCKING 0x0 ;  /* 0x0000000000007b1d */ /* 0x000fec0000010000 */
[----:B------:R-:W-:Y:S05]  /*03c0*/  @P2 BRA `(.L_x_5) ;  /* 0x0000000000182947 */ /* 0x000fea0003800000 */
[----:B------:R-:W-:Y:S01]  /*03d0*/  ELECT P0, URZ, PT ;  /* 0x0000000000ff782f */ /* 0x000fe20003800000 */
[----:B------:R-:W-:Y:S01]  /*03e0*/  IMAD.MOV.U32 R2, RZ, RZ, 0x1 ;  /* 0x00000001ff027424 */ /* 0x000fe200078e00ff */
[----:B------:R-:W-:Y:S01]  /*03f0*/  UMOV UR5, 0x40 ;  /* 0x0000004000057882 */ /* 0x000fe20000000000 */
[----:B------:R-:W-:Y:S01]  /*0400*/  UVIRTCOUNT.DEALLOC.SMPOOL 0x80 ;  /* 0x000000800000784c */ /* 0x000fe20000000000 */
[----:B------:R-:W-:-:S09]  /*0410*/  ULEA UR5, UR4, UR5, 0x18 ;  /* 0x0000000504057291 */ /* 0x000fd2000f8ec0ff */
[----:B------:R5:W-:Y:S03]  /*0420*/  @P0 STS.U8 [UR5], R2 ;  /* 0x00000002ff000988 */ /* 0x000be60008000005 */
.L_x_5:
[----:B------:R-:W5:Y:S01]  /*0430*/  S2UR UR4, SR_CTAID.Z ;  /* 0x00000000000479c3 */ /* 0x000f620000002700 */
[----:B------:R-:W4:Y:S01]  /*0440*/  LDCU UR5, c[0x0][0x370] ;  /* 0x00006e00ff0577ac */ /* 0x000f220008000800 */
[----:B------:R-:W-:Y:S01]  /*0450*/  ISETP.GE.U32.AND P0, PT, R132, 0x20, PT ;  /* 0x000000208400780c */ /* 0x000fe20003f06070 */
[----:B----4-:R-:W-:Y:S01]  /*0460*/  VIADD R4, R4, 0xffffffff ;  /* 0xffffffff04047836 */ /* 0x010fe20000000000 */
[C---:B------:R-:W-:Y:S01]  /*0470*/  ISETP.NE.U32.AND P3, PT, R132.reuse, RZ, PT ;  /* 0x000000ff8400720c */ /* 0x040fe20003f65070 */
[----:B------:R-:W5:Y:S01]  /*0480*/  LDCU UR6, c[0x0][0x374] ;  /* 0x00006e80ff0677ac */ /* 0x000f620008000800 */
[----:B------:R-:W-:Y:S01]  /*0490*/  LEA R10, R132, UR8, 0x2 ;  /* 0x00000008840a7c11 */ /* 0x000fe2000f8e10ff */
[----:B-----5:R-:W-:Y:S01]  /*04a0*/  VIADD R11, R12, 0xffffffff ;  /* 0xffffffff0c0b7836 */ /* 0x020fe20000000000 */
[----:B------:R-:W4:Y:S01]  /*04b0*/  S2UR UR7, SR_CTAID.X ;  /* 0x00000000000779c3 */ /* 0x000f220000002500 */
[----:B------:R-:W5:Y:S01]  /*04c0*/  LDCU.64 UR20, c[0x0][0x3c0] ;  /* 0x00007800ff1477ac */ /* 0x000f620008000a00 */
[----:B--2---:R-:W-:Y:S01]  /*04d0*/  R2UR UR23, R3 ;  /* 0x00000000031772ca */ /* 0x004fe200000e0000 */
[----:B------:R-:W-:Y:S04]  /*04e0*/  BSSY.RECONVERGENT B0, `(.L_x_6) ;  /* 0x0000011000007945 */ /* 0x000fe80003800200 */
[----:B------:R2:W-:Y:S01]  /*04f0*/  @!P0 STS [R10], RZ ;  /* 0x000000ff0a008388 */ /* 0x0005e20000000800 */
[----:B------:R-:W-:-:S03]  /*0500*/  NOP ;  /* 0x0000000000007918 */ /* 0x000fc60000000000 */
[----:B------:R2:W-:Y:S01]  /*0510*/  @!P3 STS [UR8+0x24], R4 ;  /* 0x00002404ff00b988 */ /* 0x0005e20008000808 */
[----:B---3--:R-:W-:-:S03]  /*0520*/  UIMAD UR4, UR4, UR6, UR15 ;  /* 0x00000006040472a4 */ /* 0x008fc6000f8e020f */
[----:B------:R2:W-:Y:S01]  /*0530*/  @!P3 STS [UR8+0x20], R11 ;  /* 0x0000200bff00b988 */ /* 0x0005e20008000808 */
[----:B----4-:R-:W-:-:S04]  /*0540*/  UIMAD UR4, UR4, UR5, UR7 ;  /* 0x00000005040472a4 */ /* 0x010fc8000f8e0207 */
[----:B------:R-:W-:-:S04]  /*0550*/  UIMAD UR4, UR4, 0x180, URZ ;  /* 0x00000180040478a4 */ /* 0x000fc8000f8e02ff */
[----:B-----5:R-:W-:-:S04]  /*0560*/  UIADD3 UR24, UP0, UPT, UR4, UR20, URZ ;  /* 0x0000001404187290 */ /* 0x020fc8000ff1e0ff */
[----:B------:R-:W-:Y:S01]  /*0570*/  ULEA.HI.X.SX32 UR25, UR4, UR21, 0x1, UP0 ;  /* 0x0000001504197291 */ /* 0x000fe200080f0eff */
[----:B--2---:R-:W-:Y:S11]  /*0580*/  @P3 BRA `(.L_x_7) ;  /* 0x0000000000183947 */ /* 0x004ff60003800000 */
[----:B------:R-:W2:Y:S01]  /*0590*/  LDS R2, [UR8+0x8] ;  /* 0x00000808ff027984 */ /* 0x000ea20008000800 */
[----:B------:R-:W3:Y:S01]  /*05a0*/  LDC.64 R6, c[0x0][0x380] ;  /* 0x0000e000ff067b82 */ /* 0x000ee20000000a00 */
[----:B------:R-:W-:Y:S02]  /*05b0*/  IMAD.MOV.U32 R3, RZ, RZ, 0x70 ;  /* 0x00000070ff037424 */ /* 0x000fe400078e00ff */
[----:B---3--:R3:W-:Y:S03]  /*05c0*/  STS.64 [UR8], R6 ;  /* 0x00000006ff007988 */ /* 0x0087e60008000a08 */
[----:B--2---:R-:W-:-:S05]  /*05d0*/  LOP3.LUT R2, R2, 0x10, R3, 0xd8, !PT ;  /* 0x0000001002027812 */ /* 0x004fca00078ed803 */
[----:B------:R3:W-:Y:S02]  /*05e0*/  STS [UR8+0x8], R2 ;  /* 0x00000802ff007988 */ /* 0x0007e40008000808 */
.L_x_7:
[----:B------:R-:W-:Y:S05]  /*05f0*/  BSYNC.RECONVERGENT B0 ;  /* 0x0000000000007941 */ /* 0x000fea0003800200 */
.L_x_6:
[----:B------:R-:W-:Y:S04]  /*0600*/  BSSY.RECONVERGENT B0, `(.L_x_8) ;  /* 0x000000a000007945 */ /* 0x000fe80003800200 */
[----:B------:R-:W-:Y:S05]  /*0610*/  @P3 BRA `(.L_x_9) ;  /* 0x0000000000203947 */ /* 0x000fea0003800000 */
[----:B---3--:R-:W2:Y:S01]  /*0620*/  LDS R2, [UR8+0x34] ;  /* 0x00003408ff027984 */ /* 0x008ea20008000800 */
[----:B------:R-:W-:Y:S02]  /*0630*/  IMAD.MOV.U32 R3, RZ, RZ, 0x3f000000 ;  /* 0x3f000000ff037424 */ /* 0x000fe400078e00ff */
[----:B------:R-:W-:Y:S01]  /*0640*/  @!P3 IMAD.MOV.U32 R5, RZ, RZ, 0x7f ;  /* 0x0000007fff05b424 */ /* 0x000fe200078e00ff */
[----:B------:R-:W3:Y:S02]  /*0650*/  @!P3 LDS R6, [UR8+0x38] ;  /* 0x00003808ff06b984 */ /* 0x000ee40008000800 */
[----:B--2---:R-:W-:Y:S02]  /*0660*/  LOP3.LUT R2, R2, 0xff000000, R3, 0xb8, !PT ;  /* 0xff00000002027812 */ /* 0x004fe400078eb803 */
[----:B---3--:R-:W-:-:S03]  /*0670*/  @!P3 LOP3.LUT R3, R6, 0xff, R5, 0xb8, !PT ;  /* 0x000000ff0603b812 */ /* 0x008fc600078eb805 */
[----:B------:R2:W-:Y:S04]  /*0680*/  STS [UR8+0x34], R2 ;  /* 0x00003402ff007988 */ /* 0x0005e80008000808 */
[----:B------:R2:W-:Y:S02]  /*0690*/  @!P3 STS [UR8+0x38], R3 ;  /* 0x00003803ff00b988 */ /* 0x0005e40008000808 */
.L_x_9:
[----:B------:R-:W-:Y:S05]  /*06a0*/  BSYNC.RECONVERGENT B0 ;  /* 0x0000000000007941 */ /* 0x000fea0003800200 */
.L_x_8:
[----:B------:R-:W-:Y:S04]  /*06b0*/  BSSY.RECONVERGENT B0, `(.L_x_10) ;  /* 0x000000e000007945 */ /* 0x000fe80003800200 */
[----:B------:R-:W-:Y:S05]  /*06c0*/  @P3 BRA `(.L_x_11) ;  /* 0x0000000000303947 */ /* 0x000fea0003800000 */
[----:B--2---:R-:W2:Y:S01]  /*06d0*/  LDS R3, [UR8+0x34] ;  /* 0x00003408ff037984 */ /* 0x004ea20008000800 */
[----:B------:R-:W4:Y:S03]  /*06e0*/  LDC.64 R8, c[0x0][0x3a8] ;  /* 0x0000ea00ff087b82 */ /* 0x000f260000000a00 */
[----:B---3--:R-:W3:Y:S01]  /*06f0*/  LDS R2, [UR8+0x1c] ;  /* 0x00001c08ff027984 */ /* 0x008ee20008000800 */
[C---:B----4-:R-:W-:Y:S01]  /*0700*/  SHF.L.U64.HI R6, R8.reuse, 0x1, R9 ;  /* 0x0000000108067819 */ /* 0x050fe20000010209 */
[----:B------:R-:W-:-:S03]  /*0710*/  IMAD.SHL.U32 R5, R8, 0x2, RZ ;  /* 0x0000000208057824 */ /* 0x000fc600078e00ff */
[--C-:B------:R-:W-:Y:S02]  /*0720*/  SHF.R.U32.HI R7, RZ, 0x4, R6.reuse ;  /* 0x00000004ff077819 */ /* 0x100fe40000011606 */
[----:B------:R-:W-:-:S05]  /*0730*/  SHF.R.U64 R5, R5, 0x4, R6 ;  /* 0x0000000405057819 */ /* 0x000fca0000001206 */
[----:B------:R4:W-:Y:S01]  /*0740*/  STS [UR8+0xc], R5 ;  /* 0x00000c05ff007988 */ /* 0x0009e20008000808 */
[----:B--2---:R-:W-:Y:S02]  /*0750*/  LOP3.LUT R3, R3, 0x7, RZ, 0xb8, !PT ;  /* 0x0000000703037812 */ /* 0x004fe400078eb8ff */
[----:B---3--:R-:W-:-:S03]  /*0760*/  LOP3.LUT R2, R2, 0xf, R7, 0xb8, !PT ;  /* 0x0000000f02027812 */ /* 0x008fc600078eb807 */
[----:B------:R4:W-:Y:S04]  /*0770*/  STS [UR8+0x34], R3 ;  /* 0x00003403ff007988 */ /* 0x0009e80008000808 */
[----:B------:R4:W-:Y:S02]  /*0780*/  STS [UR8+0x1c], R2 ;  /* 0x00001c02ff007988 */ /* 0x0009e40008000808 */
.L_x_11:
[----:B------:R-:W-:Y:S05]  /*0790*/  BSYNC.RECONVERGENT B0 ;  /* 0x0000000000007941 */ /* 0x000fea0003800200 */
.L_x_10:
[----:B------:R-:W-:Y:S04]  /*07a0*/  BSSY.RECONVERGENT B1, `(.L_x_12) ;  /* 0x000001a000017945 */ /* 0x000fe80003800200 */
[----:B------:R-:W-:Y:S04]  /*07b0*/  BSSY.RELIABLE B0, `(.L_x_13) ;  /* 0x0000015000007945 */ /* 0x000fe80003800100 */
[----:B------:R-:W-:Y:S05]  /*07c0*/  @P3 BRA `(.L_x_14) ;  /* 0x0000000000203947 */ /* 0x000fea0003800000 */
[----:B--234-:R-:W2:Y:S02]  /*07d0*/  LDS R2, [UR8+0x34] ;  /* 0x00003408ff027984 */ /* 0x01cea40008000800 */
[----:B--2---:R-:W-:-:S05]  /*07e0*/  LOP3.LUT R2, R2, 0x38, RZ, 0xb8, !PT ;  /* 0x0000003802027812 */ /* 0x004fca00078eb8ff */
[----:B------:R2:W-:Y:S01]  /*07f0*/  STS [UR8+0x34], R2 ;  /* 0x00003402ff007988 */ /* 0x0005e20008000808 */
[----:B------:R-:W-:Y:S05]  /*0800*/  @P3 BRA `(.L_x_15) ;  /* 0x0000000000203947 */ /* 0x000fea0003800000 */
[----:B--2---:R-:W2:Y:S01]  /*0810*/  LDS R2, [UR8+0x8] ;  /* 0x00000808ff027984 */ /* 0x004ea20008000800 */
[----:B------:R-:W-:-:S05]  /*0820*/  IMAD.MOV.U32 R3, RZ, RZ, 0x780 ;  /* 0x00000780ff037424 */ /* 0x000fca00078e00ff */
[----:B--2---:R-:W-:-:S05]  /*0830*/  LOP3.LUT R2, R2, 0x500, R3, 0xd8, !PT ;  /* 0x0000050002027812 */ /* 0x004fca00078ed803 */
[----:B------:R5:W-:Y:S02]  /*0840*/  STS [UR8+0x8], R2 ;  /* 0x00000802ff007988 */ /* 0x000be40008000808 */
.L_x_14:
[----:B------:R-:W-:Y:S05]  /*0850*/  @P3 BRA `(.L_x_16) ;  /* 0x0000000000283947 */ /* 0x000fea0003800000 */
[----:B--2345:R-:W2:Y:S02]  /*0860*/  LDS R2, [UR8+0x8] ;  /* 0x00000808ff027984 */ /* 0x03cea40008000800 */
[----:B--2---:R-:W-:-:S05]  /*0870*/  LOP3.LUT R2, R2, 0x1800, RZ, 0xb8, !PT ;  /* 0x0000180002027812 */ /* 0x004fca00078eb8ff */
[----:B------:R3:W-:Y:S02]  /*0880*/  STS [UR8+0x8], R2 ;  /* 0x00000802ff007988 */ /* 0x0007e40008000808 */
.L_x_15:
[----:B------:R-:W-:Y:S05]  /*0890*/  @P3 BREAK.RELIABLE B0 ;  /* 0x0000000000003942 */ /* 0x000fea0003800100 */
[----:B------:R-:W-:Y:S05]  /*08a0*/  @P3 BRA `(.L_x_17) ;  /* 0x0000000000243947 */ /* 0x000fea0003800000 */
[----:B------:R-:W4:Y:S01]  /*08b0*/  LDS R3, [UR8+0x8] ;  /* 0x00000808ff037984 */ /* 0x000f220008000800 */
[----:B--23--:R-:W-:-:S05]  /*08c0*/  IMAD.MOV.U32 R2, RZ, RZ, 0x6000 ;  /* 0x00006000ff027424 */ /* 0x00cfca00078e00ff */
[----:B----4-:R-:W-:-:S04]  /*08d0*/  LOP3.LUT R2, R3, 0x6000, R2, 0xd8, !PT ;  /* 0x0000600003027812 */ /* 0x010fc800078ed802 */
[----:B------:R-:W-:-:S05]  /*08e0*/  LOP3.LUT R2, R2, 0x400000, RZ, 0xb8, !PT ;  /* 0x0040000002027812 */ /* 0x000fca00078eb8ff */
[----:B------:R2:W-:Y:S02]  /*08f0*/  STS [UR8+0x8], R2 ;  /* 0x00000802ff007988 */ /* 0x0005e40008000808 */
.L_x_16:
[----:B------:R-:W-:Y:S05]  /*0900*/  BSYNC.RELIABLE B0 ;  /* 0x0000000000007941 */ /* 0x000fea0003800100 */
.L_x_13:
[----:B--2345:R-:W2:Y:S02]  /*0910*/  @!P3 LDS R2, [UR8+0x8] ;  /* 0x00000808ff02b984 */ /* 0x03cea40008000800 */
[----:B--2---:R-:W-:-:S05]  /*0920*/  @!P3 LOP3.LUT R2, R2, 0x8000, RZ, 0xb8, !PT ;  /* 0x000080000202b812 */ /* 0x004fca00078eb8ff */
[----:B------:R4:W-:Y:S02]  /*0930*/  @!P3 STS [UR8+0x8], R2 ;  /* 0x00000802ff00b988 */ /* 0x0009e40008000808 */
.L_x_17:
[----:B------:R-:W-:Y:S05]  /*0940*/  BSYNC.RECONVERGENT B1 ;  /* 0x0000000000017941 */ /* 0x000fea0003800200 */
.L_x_12:
[----:B------:R-:W-:Y:S05]  /*0950*/  WARPSYNC.ALL ;  /* 0x0000000000007948 */ /* 0x000fea0003800000 */
[----:B------:R-:W-:Y:S01]  /*0960*/  NOP ;  /* 0x0000000000007918 */ /* 0x000fe20000000000 */
[----:B------:R-:W-:Y:S05]  /*0970*/  @P0 BRA `(.L_x_18) ;  /* 0x0000000000300947 */ /* 0x000fea0003800000 */
[----:B--234-:R-:W2:Y:S01]  /*0980*/  S2R R2, SR_LANEID ;  /* 0x0000000000027919 */ /* 0x01cea20000000000 */
[----:B------:R-:W-:Y:S05]  /*0990*/  WARPSYNC.ALL ;  /* 0x0000000000007948 */ /* 0x000fea0003800000 */
[----:B------:R-:W-:Y:S01]  /*09a0*/  NOP ;  /* 0x0000000000007918 */ /* 0x000fe20000000000 */
[----:B--2---:R-:W-:-:S05]  /*09b0*/  IMAD.SHL.U32 R5, R2, 0x4, RZ ;  /* 0x0000000402057824 */ /* 0x004fca00078e00ff */
[----:B------:R-:W2:Y:S01]  /*09c0*/  LDS R7, [R5+UR8] ;  /* 0x0000000805077984 */ /* 0x000ea20008000800 */
[----:B------:R-:W-:-:S05]  /*09d0*/  IADD3 R2, P1, PT, R5, UR24, RZ ;  /* 0x0000001805027c10 */ /* 0x000fca000ff3e0ff */
[----:B------:R-:W-:-:S05]  /*09e0*/  IMAD.X R3, RZ, RZ, UR25, P1 ;  /* 0x00000019ff037e24 */ /* 0x000fca00088e06ff */
[----:B--2---:R5:W2:Y:S01]  /*09f0*/  ATOMG.E.EXCH.STRONG.GPU PT, RZ, [R2], R7 ;  /* 0x0000000702ff73a8 */ /* 0x004aa200041ee100 */
[----:B------:R-:W-:-:S04]  /*0a00*/  DEPBAR {5,4,3,2,1,0} ;  /* 0x0000003f0000791a */ /* 0x000fc80000000000 */
[----:B------:R-:W3:Y:S02]  /*0a10*/  CCTL.E.C.LDCU.IV.DEEP [UR24] ;  /* 0x0000000018007540 */ /* 0x000ee40009c08000 */
[----:B---3--:R5:W-:Y:S01]  /*0a20*/  UTMACCTL.IV [UR24] ;  /* 0x00000000180079b9 */ /* 0x008be20008000000 */
[----:B------:R-:W-:Y:S01]  /*0a30*/  NOP ;  /* 0x0000000000007918 */ /* 0x000fe20000000000 */
.L_x_18:
[----:B------:R-:W-:Y:S05]  /*0a40*/  @P0 BRA `(.L_x_19) ;  /* 0x00000000000c0947 */ /* 0x000fea0003800000 */
[----:B------:R0:W-:Y:S01]  /*0a50*/  UTMACMDFLUSH ;  /* 0x00000000000079b7 */ /* 0x0001e20000000000 */
[----:B------:R-:W-:Y:S05]  /*0a60*/  @P0 BRA `(.L_x_19) ;  /* 0x0000000000040947 */ /* 0x000fea0003800000 */
[----:B------:R-:W-:-:S04]  /*0a70*/  DEPBAR.LE SB0, 0x0 ;  /* 0x000080000000791a */ /* 0x000fc80000000000 */
.L_x_19:
[----:B------:R-:W-:Y:S05]  /*0a80*/  WARPSYNC.ALL ;  /* 0x0000000000007948 */ /* 0x000fea0003800000 */
[----:B------:R-:W-:Y:S01]  /*0a90*/  NOP ;  /* 0x0000000000007918 */ /* 0x000fe20000000000 */
[----:B--2---:R-:W-:Y:S06]  /*0aa0*/  BAR.SYNC.DEFER_BLOCKING 0x0 ;  /* 0x0000000000007b1d */ /* 0x004fec0000010000 */
[----:B------:R-:W-:Y:S02]  /*0ab0*/  BSSY.RECONVERGENT B1, `(.L_x_20) ;  /* 0x000000b000017945 */ /* 0x000fe40003800200 */
[----:B------:R-:W-:Y:S06]  /*0ac0*/  BAR.SYNC.DEFER_BLOCKING 0x0 ;  /* 0x0000000000007b1d */ /* 0x000fec0000010000 */
[----:B------:R2:W-:Y:S01]  /*0ad0*/  @!P0 STS [R10], RZ ;  /* 0x000000ff0a008388 */ /* 0x0005e20000000800 */
[----:B------:R-:W-:Y:S01]  /*0ae0*/  NOP ;  /* 0x0000000000007918 */ /* 0x000fe20000000000 */
[----:B------:R-:W-:Y:S05]  /*0af0*/  @P3 BRA `(.L_x_21) ;  /* 0x0000000000183947 */ /* 0x000fea0003800000 */
[----:B---345:R-:W3:Y:S01]  /*0b00*/  LDS R2, [UR8+0x8] ;  /* 0x00000808ff027984 */ /* 0x038ee20008000800 */
[----:B------:R-:W4:Y:S01]  /*0b10*/  LDC.64 R6, c[0x0][0x388] ;  /* 0x0000e200ff067b82 */ /* 0x000f220000000a00 */
[----:B------:R-:W-:Y:S02]  /*0b20*/  IMAD.MOV.U32 R3, RZ, RZ, 0x70 ;  /* 0x00000070ff037424 */ /* 0x000fe400078e00ff */
[----:B----4-:R4:W-:Y:S03]  /*0b30*/  STS.64 [UR8], R6 ;  /* 0x00000006ff007988 */ /* 0x0109e60008000a08 */
[----:B---3--:R-:W-:-:S05]  /*0b40*/  LOP3.LUT R2, R2, 0x10, R3, 0xd8, !PT ;  /* 0x0000001002027812 */ /* 0x008fca00078ed803 */
[----:B------:R4:W-:Y:S02]  /*0b50*/  STS [UR8+0x8], R2 ;  /* 0x00000802ff007988 */ /* 0x0009e40008000808 */
.L_x_21:
[----:B-----5:R-:W-:Y:S05]  /*0b60*/  BSYNC.RECONVERGENT B1 ;  /* 0x0000000000017941 */ /* 0x020fea0003800200 */
.L_x_20:
[----:B------:R-:W-:Y:S04]  /*0b70*/  BSSY.RECONVERGENT B2, `(.L_x_22) ;  /* 0x000000f000027945 */ /* 0x000fe80003800200 */
[----:B------:R-:W-:Y:S04]  /*0b80*/  BSSY.RELIABLE B1, `(.L_x_23) ;  /* 0x000000c000017945 */ /* 0x000fe80003800100 */
[----:B------:R-:W-:Y:S05]  /*0b90*/  @P3 BRA `(.L_x_24) ;  /* 0x0000000000283947 */ /* 0x000fea0003800000 */
[----:B---34-:R-:W3:Y:S01]  /*0ba0*/  LDS R2, [UR8+0x34] ;  /* 0x00003408ff027984 */ /* 0x018ee20008000800 */
[----:B------:R-:W-:Y:S01]  /*0bb0*/  IMAD.MOV.U32 R3, RZ, RZ, 0x3f000000 ;  /* 0x3f000000ff037424 */ /* 0x000fe200078e00ff */
[----:B------:R-:W-:Y:S05]  /*0bc0*/  @P3 BREAK.RELIABLE B1 ;  /* 0x0000000000013942 */ /* 0x000fea0003800100 */
[----:B---3--:R-:W-:-:S05]  /*0bd0*/  LOP3.LUT R2, R2, 0xff000000, R3, 0xb8, !PT ;  /* 0xff00000002027812 */ /* 0x008fca00078eb803 */
[----:B------:R3:W-:Y:S01]  /*0be0*/  STS [UR8+0x34], R2 ;  /* 0x00003402ff007988 */ /* 0x0007e20008000808 */
[----:B------:R-:W-:Y:S05]  /*0bf0*/  @P3 BRA `(.L_x_25) ;  /* 0x0000000000183947 */ /* 0x000fea0003800000 */
[----:B---3--:R-:W3:Y:S01]  /*0c00*/  LDS R2, [UR8+0x38] ;  /* 0x00003808ff027984 */ /* 0x008ee20008000800 */
[----:B------:R-:W-:-:S05]  /*0c10*/  IMAD.MOV.U32 R3, RZ, RZ, 0x7f ;  /* 0x0000007fff037424 */ /* 0x000fca00078e00ff */
[----:B---3--:R-:W-:-:S05]  /*0c20*/  LOP3.LUT R2, R2, 0xff, R3, 0xb8, !PT ;  /* 0x000000ff02027812 */ /* 0x008fca00078eb803 */
[----:B------:R5:W-:Y:S02]  /*0c30*/  STS [UR8+0x38], R2 ;  /* 0x00003802ff007988 */ /* 0x000be40008000808 */
.L_x_24:
[----:B------:R-:W-:Y:S05]  /*0c40*/  BSYNC.RELIABLE B1 ;  /* 0x0000000000017941 */ /* 0x000fea0003800100 */
.L_x_23:
[----:B------:R2:W-:Y:S02]  /*0c50*/  @!P3 STS [UR8+0x20], R11 ;  /* 0x0000200bff00b988 */ /* 0x0005e40008000808 */
.L_x_25:
[----:B------:R-:W-:Y:S05]  /*0c60*/  BSYNC.RECONVERGENT B2 ;  /* 0x0000000000027941 */ /* 0x000fea0003800200 */
.L_x_22:
[----:B------:R-:W-:Y:S05]  /*0c70*/  WARPSYNC.ALL ;  /* 0x0000000000007948 */ /* 0x000fea0003800000 */
[----:B------:R-:W-:Y:S01]  /*0c80*/  NOP ;  /* 0x0000000000007918 */ /* 0x000fe20000000000 */
[----:B------:R-:W2:Y:S01]  /*0c90*/  LDC R5, c[0x0][0x39c] ;  /* 0x0000e700ff057b82 */ /* 0x000ea20000000800 */
[----:B------:R-:W-:Y:S01]  /*0ca0*/  BSSY.RECONVERGENT B2, `(.L_x_26) ;  /* 0x0000010000027945 */ /* 0x000fe20003800200 */
[----:B--2---:R-:W-:-:S05]  /*0cb0*/  VIADD R5, R5, 0xffffffff ;  /* 0xffffffff05057836 */ /* 0x004fca0000000000 */
[----:B------:R2:W-:Y:S01]  /*0cc0*/  @!P3 STS [UR8+0x24], R5 ;  /* 0x00002405ff00b988 */ /* 0x0005e20008000808 */
[----:B------:R-:W-:Y:S05]  /*0cd0*/  @P3 BRA `(.L_x_27) ;  /* 0x0000000000303947 */ /* 0x000fea0003800000 */
[----:B------:R-:W2:Y:S01]  /*0ce0*/  LDS R3, [UR8+0x34] ;  /* 0x00003408ff037984 */ /* 0x000ea20008000800 */
[----:B----4-:R-:W4:Y:S03]  /*0cf0*/  LDC.64 R6, c[0x0][0x3b0] ;  /* 0x0000ec00ff067b82 */ /* 0x010f260000000a00 */
[----:B---3-5:R-:W3:Y:S01]  /*0d00*/  LDS R2, [UR8+0x1c] ;  /* 0x00001c08ff027984 */ /* 0x028ee20008000800 */
        /* <DEDUP_REMOVED lines=9> */
.L_x_27:
[----:B------:R-:W-:Y:S05]  /*0da0*/  BSYNC.RECONVERGENT B2 ;  /* 0x0000000000027941 */ /* 0x000fea0003800200 */
.L_x_26:
[----:B------:R-:W-:Y:S04]  /*0db0*/  BSSY.RECONVERGENT B3, `(.L_x_28) ;  /* 0x000001a000037945 */ /* 0x000fe80003800200 */
[----:B------:R-:W-:Y:S04]  /*0dc0*/  BSSY.RELIABLE B2, `(.L_x_29) ;  /* 0x0000015000027945 */ /* 0x000fe80003800100 */
[----:B------:R-:W-:Y:S05]  /*0dd0*/  @P3 BRA `(.L_x_30) ;  /* 0x0000000000203947 */ /* 0x000fea0003800000 */
[----:B---345:R-:W3:Y:S02]  /*0de0*/  LDS R2, [UR8+0x34] ;  /* 0x00003408ff027984 */ /* 0x038ee40008000800 */
[----:B---3--:R-:W-:-:S05]  /*0df0*/  LOP3.LUT R2, R2, 0x38, RZ, 0xb8, !PT ;  /* 0x0000003802027812 */ /* 0x008fca00078eb8ff */
[----:B------:R3:W-:Y:S01]  /*0e00*/  STS [UR8+0x34], R2 ;  /* 0x00003402ff007988 */ /* 0x0007e20008000808 */
[----:B------:R-:W-:Y:S05]  /*0e10*/  @P3 BRA `(.L_x_31) ;  /* 0x0000000000203947 */ /* 0x000fea0003800000 */
[----:B---3--:R-:W3:Y:S01]  /*0e20*/  LDS R2, [UR8+0x8] ;  /* 0x00000808ff027984 */ /* 0x008ee20008000800 */
[----:B------:R-:W-:-:S05]  /*0e30*/  IMAD.MOV.U32 R3, RZ, RZ, 0x780 ;  /* 0x00000780ff037424 */ /* 0x000fca00078e00ff */
[----:B---3--:R-:W-:-:S05]  /*0e40*/  LOP3.LUT R2, R2, 0x500, R3, 0xd8, !PT ;  /* 0x0000050002027812 */ /* 0x008fca00078ed803 */
[----:B------:R3:W-:Y:S02]  /*0e50*/  STS [UR8+0x8], R2 ;  /* 0x00000802ff007988 */ /* 0x0007e40008000808 */
.L_x_30:
[----:B------:R-:W-:Y:S05]  /*0e60*/  @P3 BRA `(.L_x_32) ;  /* 0x0000000000283947 */ /* 0x000fea0003800000 */
[----:B---345:R-:W3:Y:S02]  /*0e70*/  LDS R2, [UR8+0x8] ;  /* 0x00000808ff027984 */ /* 0x038ee40008000800 */
[----:B---3--:R-:W-:-:S05]  /*0e80*/  LOP3.LUT R2, R2, 0x1800, RZ, 0xb8, !PT ;  /* 0x0000180002027812 */ /* 0x008fca00078eb8ff */
[----:B------:R4:W-:Y:S02]  /*0e90*/  STS [UR8+0x8], R2 ;  /* 0x00000802ff007988 */ /* 0x0009e40008000808 */
.L_x_31:
[----:B------:R-:W-:Y:S05]  /*0ea0*/  @P3 BREAK.RELIABLE B2 ;  /* 0x0000000000023942 */ /* 0x000fea0003800100 */
[----:B------:R-:W-:Y:S05]  /*0eb0*/  @P3 BRA `(.L_x_33) ;  /* 0x0000000000243947 */ /* 0x000fea0003800000 */
[----:B---34-:R-:W3:Y:S01]  /*0ec0*/  LDS R2, [UR8+0x8] ;  /* 0x00000808ff027984 */ /* 0x018ee20008000800 */
[----:B------:R-:W-:-:S05]  /*0ed0*/  IMAD.MOV.U32 R3, RZ, RZ, 0x6000 ;  /* 0x00006000ff037424 */ /* 0x000fca00078e00ff */
[----:B---3--:R-:W-:-:S04]  /*0ee0*/  LOP3.LUT R2, R2, 0x6000, R3, 0xd8, !PT ;  /* 0x0000600002027812 */ /* 0x008fc800078ed803 */
[----:B------:R-:W-:-:S05]  /*0ef0*/  LOP3.LUT R2, R2, 0x400000, RZ, 0xb8, !PT ;  /* 0x0040000002027812 */ /* 0x000fca00078eb8ff */
[----:B------:R3:W-:Y:S02]  /*0f00*/  STS [UR8+0x8], R2 ;  /* 0x00000802ff007988 */ /* 0x0007e40008000808 */
.L_x_32:
[----:B------:R-:W-:Y:S05]  /*0f10*/  BSYNC.RELIABLE B2 ;  /* 0x0000000000027941 */ /* 0x000fea0003800100 */
.L_x_29:
[----:B---345:R-:W3:Y:S02]  /*0f20*/  @!P3 LDS R2, [UR8+0x8] ;  /* 0x00000808ff02b984 */ /* 0x038ee40008000800 */
[----:B---3--:R-:W-:-:S05]  /*0f30*/  @!P3 LOP3.LUT R2, R2, 0x8000, RZ, 0xb8, !PT ;  /* 0x000080000202b812 */ /* 0x008fca00078eb8ff */
[----:B------:R5:W-:Y:S02]  /*0f40*/  @!P3 STS [UR8+0x8], R2 ;  /* 0x00000802ff00b988 */ /* 0x000be40008000808 */
.L_x_33:
[----:B------:R-:W-:Y:S05]  /*0f50*/  BSYNC.RECONVERGENT B3 ;  /* 0x0000000000037941 */ /* 0x000fea0003800200 */
.L_x_28:
[----:B------:R-:W-:Y:S05]  /*0f60*/  WARPSYNC.ALL ;  /* 0x0000000000007948 */ /* 0x000fea0003800000 */
[----:B------:R-:W-:Y:S01]  /*0f70*/  NOP ;  /* 0x0000000000007918 */ /* 0x000fe20000000000 */
[----:B------:R-:W-:-:S04]  /*0f80*/  UIADD3 UR5, UPT, UPT, UR4, 0x80, URZ ;  /* 0x0000008004057890 */ /* 0x000fc8000fffe0ff */
[----:B------:R-:W-:-:S04]  /*0f90*/  UIADD3 UR26, UP0, UPT, UR5, UR20, URZ ;  /* 0x00000014051a7290 */ /* 0x000fc8000ff1e0ff */
[----:B------:R-:W-:Y:S01]  /*0fa0*/  ULEA.HI.X.SX32 UR27, UR5, UR21, 0x1, UP0 ;  /* 0x00000015051b7291 */ /* 0x000fe200080f0eff */
[----:B------:R-:W-:Y:S11]  /*0fb0*/  @P0 BRA `(.L_x_34) ;  /* 0x0000000000300947 */ /* 0x000ff60003800000 */
[----:B---345:R-:W3:Y:S01]  /*0fc0*/  S2R R2, SR_LANEID ;  /* 0x0000000000027919 */ /* 0x038ee20000000000 */
[----:B------:R-:W-:Y:S05]  /*0fd0*/  WARPSYNC.ALL ;  /* 0x0000000000007948 */ /* 0x000fea0003800000 */
[----:B------:R-:W-:Y:S01]  /*0fe0*/  NOP ;  /* 0x0000000000007918 */ /* 0x000fe20000000000 */
[----:B---3--:R-:W-:-:S05]  /*0ff0*/  IMAD.SHL.U32 R6, R2, 0x4, RZ ;  /* 0x0000000402067824 */ /* 0x008fca00078e00ff */
[----:B------:R-:W3:Y:S01]  /*1000*/  LDS R7, [R6+UR8] ;  /* 0x0000000806077984 */ /* 0x000ee20008000800 */
[----:B------:R-:W-:-:S05]  /*1010*/  IADD3 R2, P1, PT, R6, UR26, RZ ;  /* 0x0000001a06027c10 */ /* 0x000fca000ff3e0ff */
[----:B------:R-:W-:-:S05]  /*1020*/  IMAD.X R3, RZ, RZ, UR27, P1 ;  /* 0x0000001bff037e24 */ /* 0x000fca00088e06ff */
[----:B---3--:R3:W4:Y:S01]  /*1030*/  ATOMG.E.EXCH.STRONG.GPU PT, RZ, [R2], R7 ;  /* 0x0000000702ff73a8 */ /* 0x00872200041ee100 */
[----:B------:R-:W-:-:S04]  /*1040*/  DEPBAR {5,4,3,2,1,0} ;  /* 0x0000003f0000791a */ /* 0x000fc80000000000 */
[----:B------:R-:W5:Y:S02]  /*1050*/  CCTL.E.C.LDCU.IV.DEEP [UR26] ;  /* 0x000000001a007540 */ /* 0x000f640009c08000 */
[----:B-----5:R3:W-:Y:S01]  /*1060*/  UTMACCTL.IV [UR26] ;  /* 0x000000001a0079b9 */ /* 0x0207e20008000000 */
[----:B------:R-:W-:Y:S01]  /*1070*/  NOP ;  /* 0x0000000000007918 */ /* 0x000fe20000000000 */
.L_x_34:
[----:B------:R-:W-:Y:S05]  /*1080*/  @P0 BRA `(.L_x_35) ;  /* 0x00000000000c0947 */ /* 0x000fea0003800000 */
[----:B------:R0:W-:Y:S01]  /*1090*/  UTMACMDFLUSH ;  /* 0x00000000000079b7 */ /* 0x0001e20000000000 */
[----:B------:R-:W-:Y:S05]  /*10a0*/  @P0 BRA `(.L_x_35) ;  /* 0x0000000000040947 */ /* 0x000fea0003800000 */
[----:B------:R-:W-:-:S04]  /*10b0*/  DEPBAR.LE SB0, 0x0 ;  /* 0x000080000000791a */ /* 0x000fc80000000000 */
.L_x_35:
[----:B------:R-:W-:Y:S05]  /*10c0*/  WARPSYNC.ALL ;  /* 0x0000000000007948 */ /* 0x000fea0003800000 */
[----:B------:R-:W-:Y:S01]  /*10d0*/  NOP ;  /* 0x0000000000007918 */ /* 0x000fe20000000000 */
[----:B----4-:R-:W-:Y:S06]  /*10e0*/  BAR.SYNC.DEFER_BLOCKING 0x0 ;  /* 0x0000000000007b1d */ /* 0x010fec0000010000 */
[----:B------:R-:W-:Y:S02]  /*10f0*/  BSSY.RECONVERGENT B3, `(.L_x_36) ;  /* 0x000000b000037945 */ /* 0x000fe40003800200 */
[----:B------:R-:W-:Y:S06]  /*1100*/  BAR.SYNC.DEFER_BLOCKING 0x0 ;  /* 0x0000000000007b1d */ /* 0x000fec0000010000 */
[----:B------:R4:W-:Y:S01]  /*1110*/  @!P0 STS [R10], RZ ;  /* 0x000000ff0a008388 */ /* 0x0009e20000000800 */
[----:B------:R-:W-:Y:S01]  /*1120*/  NOP ;  /* 0x0000000000007918 */ /* 0x000fe20000000000 */
[----:B------:R-:W-:Y:S05]  /*1130*/  @P3 BRA `(.L_x_37) ;  /* 0x0000000000183947 */ /* 0x000fea0003800000 */
[----:B---3-5:R-:W3:Y:S01]  /*1140*/  LDS R2, [UR8+0x8] ;  /* 0x00000808ff027984 */ /* 0x028ee20008000800 */
[----:B------:R-:W5:Y:S01]  /*1150*/  LDC.64 R6, c[0x0][0x390] ;  /* 0x0000e400ff067b82 */ /* 0x000f620000000a00 */
[----:B------:R-:W-:Y:S02]  /*1160*/  IMAD.MOV.U32 R3, RZ, RZ, 0x70 ;  /* 0x00000070ff037424 */ /* 0x000fe400078e00ff */
[----:B-----5:R5:W-:Y:S03]  /*1170*/  STS.64 [UR8], R6 ;  /* 0x00000006ff007988 */ /* 0x020be60008000a08 */
[----:B---3--:R-:W-:-:S05]  /*1180*/  LOP3.LUT R2, R2, 0x10, R3, 0xd8, !PT ;  /* 0x0000001002027812 */ /* 0x008fca00078ed803 */
[----:B------:R5:W-:Y:S02]  /*1190*/  STS [UR8+0x8], R2 ;  /* 0x00000802ff007988 */ /* 0x000be40008000808 */
.L_x_37:
[----:B---3--:R-:W-:Y:S05]  /*11a0*/  BSYNC.RECONVERGENT B3 ;  /* 0x0000000000037941 */ /* 0x008fea0003800200 */
.L_x_36:
[----:B------:R-:W-:Y:S04]  /*11b0*/  BSSY.RECONVERGENT B4, `(.L_x_38) ;  /* 0x0000011000047945 */ /* 0x000fe80003800200 */
[----:B------:R-:W-:Y:S04]  /*11c0*/  BSSY.RELIABLE B3, `(.L_x_39) ;  /* 0x000000e000037945 */ /* 0x000fe80003800100 */
[----:B------:R-:W-:Y:S05]  /*11d0*/  @P3 BRA `(.L_x_40) ;  /* 0x0000000000243947 */ /* 0x000fea0003800000 */
[----:B-----5:R-:W3:Y:S01]  /*11e0*/  LDS R2, [UR8+0x34] ;  /* 0x00003408ff027984 */ /* 0x020ee20008000800 */
[----:B------:R-:W-:-:S05]  /*11f0*/  IMAD.MOV.U32 R3, RZ, RZ, 0x3f000000 ;  /* 0x3f000000ff037424 */ /* 0x000fca00078e00ff */
[----:B---3--:R-:W-:-:S05]  /*1200*/  LOP3.LUT R2, R2, 0xff000000, R3, 0xb8, !PT ;  /* 0xff00000002027812 */ /* 0x008fca00078eb803 */
[----:B------:R3:W-:Y:S01]  /*1210*/  STS [UR8+0x34], R2 ;  /* 0x00003402ff007988 */ /* 0x0007e20008000808 */
[----:B------:R-:W-:Y:S05]  /*1220*/  @P3 BRA `(.L_x_41) ;  /* 0x00000000001c3947 */ /* 0x000fea0003800000 */
[----:B---3--:R-:W3:Y:S01]  /*1230*/  LDS R2, [UR8+0x38] ;  /* 0x00003808ff027984 */ /* 0x008ee20008000800 */
[----:B------:R-:W-:-:S05]  /*1240*/  IMAD.MOV.U32 R3, RZ, RZ, 0x7f ;  /* 0x0000007fff037424 */ /* 0x000fca00078e00ff */
[----:B---3--:R-:W-:-:S05]  /*1250*/  LOP3.LUT R2, R2, 0xff, R3, 0xb8, !PT ;  /* 0x000000ff02027812 */ /* 0x008fca00078eb803 */
[----:B------:R3:W-:Y:S02]  /*1260*/  STS [UR8+0x38], R2 ;  /* 0x00003802ff007988 */ /* 0x0007e40008000808 */
.L_x_40:
[----:B------:R-:W-:Y:S05]  /*1270*/  @P3 BREAK.RELIABLE B3 ;  /* 0x0000000000033942 */ /* 0x000fea0003800100 */
[----:B------:R-:W-:Y:S05]  /*1280*/  @P3 BRA `(.L_x_42) ;  /* 0x00000000000c3947 */ /* 0x000fea0003800000 */
[----:B------:R2:W-:Y:S02]  /*1290*/  STS [UR8+0x20], R5 ;  /* 0x00002005ff007988 */ /* 0x0005e40008000808 */
.L_x_41:
[----:B------:R-:W-:Y:S05]  /*12a0*/  BSYNC.RELIABLE B3 ;  /* 0x0000000000037941 */ /* 0x000fea0003800100 */
.L_x_39:
[----:B------:R2:W-:Y:S02]  /*12b0*/  @!P3 STS [UR8+0x24], R4 ;  /* 0x00002404ff00b988 */ /* 0x0005e40008000808 */
.L_x_42:
[----:B------:R-:W-:Y:S05]  /*12c0*/  BSYNC.RECONVERGENT B4 ;  /* 0x0000000000047941 */ /* 0x000fea0003800200 */
.L_x_38:
[----:B------:R-:W-:Y:S05]  /*12d0*/  WARPSYNC.ALL ;  /* 0x0000000000007948 */ /* 0x000fea0003800000 */
[----:B------:R-:W-:Y:S01]  /*12e0*/  NOP ;  /* 0x0000000000007918 */ /* 0x000fe20000000000 */
[----:B------:R-:W-:Y:S04]  /*12f0*/  BSSY.RECONVERGENT B4, `(.L_x_43) ;  /* 0x000000e000047945 */ /* 0x000fe80003800200 */
[----:B------:R-:W-:Y:S05]  /*1300*/  @P3 BRA `(.L_x_44) ;  /* 0x0000000000303947 */ /* 0x000fea0003800000 */
[----:B------:R-:W2:Y:S02]  /*1310*/  LDS R3, [UR8+0x34] ;  /* 0x00003408ff037984 */ /* 0x000ea40008000800 */
[----:B--2---:R-:W2:Y:S02]  /*1320*/  LDC.64 R4, c[0x0][0x3b8] ;  /* 0x0000ee00ff047b82 */ /* 0x004ea40000000a00 */
[----:B---3-5:R-:W3:Y:S01]  /*1330*/  LDS R2, [UR8+0x1c] ;  /* 0x00001c08ff027984 */ /* 0x028ee20008000800 */
[C---:B--2---:R-:W-:Y:S01]  /*1340*/  SHF.L.U64.HI R5, R4.reuse, 0x1, R5 ;  /* 0x0000000104057819 */ /* 0x044fe20000010205 */
[----:B------:R-:W-:-:S03]  /*1350*/  IMAD.SHL.U32 R4, R4, 0x2, RZ ;  /* 0x0000000204047824 */ /* 0x000fc600078e00ff */
[--C-:B------:R-:W-:Y:S02]  /*1360*/  SHF.R.U32.HI R7, RZ, 0x4, R5.reuse ;  /* 0x00000004ff077819 */ /* 0x100fe40000011605 */
[----:B------:R-:W-:-:S05]  /*1370*/  SHF.R.U64 R4, R4, 0x4, R5 ;  /* 0x0000000404047819 */ /* 0x000fca0000001205 */
[----:B------:R2:W-:Y:S01]  /*1380*/  STS [UR8+0xc], R4 ;  /* 0x00000c04ff007988 */ /* 0x0005e20008000808 */
[----:B------:R-:W-:Y:S02]  /*1390*/  LOP3.LUT R3, R3, 0x7, RZ, 0xb8, !PT ;  /* 0x0000000703037812 */ /* 0x000fe400078eb8ff */
[----:B---3--:R-:W-:-:S03]  /*13a0*/  LOP3.LUT R2, R2, 0xf, R7, 0xb8, !PT ;  /* 0x0000000f02027812 */ /* 0x008fc600078eb807 */
[----:B------:R2:W-:Y:S04]  /*13b0*/  STS [UR8+0x34], R3 ;  /* 0x00003403ff007988 */ /* 0x0005e80008000808 */
[----:B------:R2:W-:Y:S02]  /*13c0*/  STS [UR8+0x1c], R2 ;  /* 0x00001c02ff007988 */ /* 0x0005e40008000808 */
.L_x_44:
[----:B------:R-:W-:Y:S05]  /*13d0*/  BSYNC.RECONVERGENT B4 ;  /* 0x0000000000047941 */ /* 0x000fea0003800200 */
.L_x_43:
[----:B------:R-:W-:Y:S04]  /*13e0*/  BSSY.RECONVERGENT B5, `(.L_x_45) ;  /* 0x000001a000057945 */ /* 0x000fe80003800200 */
[----:B------:R-:W-:Y:S04]  /*13f0*/  BSSY.RELIABLE B4, `(.L_x_46) ;  /* 0x0000015000047945 */ /* 0x000fe80003800100 */
[----:B------:R-:W-:Y:S05]  /*1400*/  @P3 BRA `(.L_x_47) ;  /* 0x0000000000203947 */ /* 0x000fea0003800000 */
[----:B--23-5:R-:W2:Y:S02]  /*1410*/  LDS R2, [UR8+0x34] ;  /* 0x00003408ff027984 */ /* 0x02cea40008000800 */
[----:B--2---:R-:W-:-:S05]  /*1420*/  LOP3.LUT R2, R2, 0x38, RZ, 0xb8, !PT ;  /* 0x0000003802027812 */ /* 0x004fca00078eb8ff */
[----:B------:R2:W-:Y:S01]  /*1430*/  STS [UR8+0x34], R2 ;  /* 0x00003402ff007988 */ /* 0x0005e20008000808 */
[----:B------:R-:W-:Y:S05]  /*1440*/  @P3 BRA `(.L_x_48) ;  /* 0x0000000000203947 */ /* 0x000fea0003800000 */
[----:B--2---:R-:W2:Y:S01]  /*1450*/  LDS R2, [UR8+0x8] ;  /* 0x00000808ff027984 */ /* 0x004ea20008000800 */
[----:B------:R-:W-:-:S05]  /*1460*/  IMAD.MOV.U32 R3, RZ, RZ, 0x780 ;  /* 0x00000780ff037424 */ /* 0x000fca00078e00ff */
[----:B--2---:R-:W-:-:S05]  /*1470*/  LOP3.LUT R2, R2, 0x500, R3, 0xd8, !PT ;  /* 0x0000050002027812 */ /* 0x004fca00078ed803 */
[----:B------:R2:W-:Y:S02]  /*1480*/  STS [UR8+0x8], R2 ;  /* 0x00000802ff007988 */ /* 0x0005e40008000808 */
.L_x_47:
[----:B------:R-:W-:Y:S05]  /*1490*/  @P3 BRA `(.L_x_49) ;  /* 0x0000000000283947 */ /* 0x000fea0003800000 */
[----:B--23-5:R-:W2:Y:S02]  /*14a0*/  LDS R2, [UR8+0x8] ;  /* 0x00000808ff027984 */ /* 0x02cea40008000800 */
[----:B--2---:R-:W-:-:S05]  /*14b0*/  LOP3.LUT R2, R2, 0x1800, RZ, 0xb8, !PT ;  /* 0x0000180002027812 */ /* 0x004fca00078eb8ff */
[----:B------:R3:W-:Y:S02]  /*14c0*/  STS [UR8+0x8], R2 ;  /* 0x00000802ff007988 */ /* 0x0007e40008000808 */
.L_x_48:
[----:B------:R-:W-:Y:S05]  /*14d0*/  @P3 BREAK.RELIABLE B4 ;  /* 0x0000000000043942 */ /* 0x000fea0003800100 */
[----:B------:R-:W-:Y:S05]  /*14e0*/  @P3 BRA `(.L_x_50) ;  /* 0x0000000000243947 */ /* 0x000fea0003800000 */
[----:B--23--:R-:W2:Y:S01]  /*14f0*/  LDS R2, [UR8+0x8] ;  /* 0x00000808ff027984 */ /* 0x00cea20008000800 */
[----:B------:R-:W-:-:S05]  /*1500*/  IMAD.MOV.U32 R3, RZ, RZ, 0x6000 ;  /* 0x00006000ff037424 */ /* 0x000fca00078e00ff */
[----:B--2---:R-:W-:-:S04]  /*1510*/  LOP3.LUT R2, R2, 0x6000, R3, 0xd8, !PT ;  /* 0x0000600002027812 */ /* 0x004fc800078ed803 */
[----:B------:R-:W-:-:S05]  /*1520*/  LOP3.LUT R2, R2, 0x400000, RZ, 0xb8, !PT ;  /* 0x0040000002027812 */ /* 0x000fca00078eb8ff */
[----:B------:R2:W-:Y:S02]  /*1530*/  STS [UR8+0x8], R2 ;  /* 0x00000802ff007988 */ /* 0x0005e40008000808 */
.L_x_49:
[----:B------:R-:W-:Y:S05]  /*1540*/  BSYNC.RELIABLE B4 ;  /* 0x0000000000047941 */ /* 0x000fea0003800100 */
.L_x_46:
[----:B--23-5:R-:W2:Y:S02]  /*1550*/  @!P3 LDS R2, [UR8+0x8] ;  /* 0x00000808ff02b984 */ /* 0x02cea40008000800 */
[----:B--2---:R-:W-:-:S05]  /*1560*/  @!P3 LOP3.LUT R2, R2, 0x8000, RZ, 0xb8, !PT ;  /* 0x000080000202b812 */ /* 0x004fca00078eb8ff */
[----:B------:R5:W-:Y:S02]  /*1570*/  @!P3 STS [UR8+0x8], R2 ;  /* 0x00000802ff00b988 */ /* 0x000be40008000808 */
.L_x_50:
[----:B------:R-:W-:Y:S05]  /*1580*/  BSYNC.RECONVERGENT B5 ;  /* 0x0000000000057941 */ /* 0x000fea0003800200 */
.L_x_45:
[----:B------:R-:W-:Y:S05]  /*1590*/  WARPSYNC.ALL ;  /* 0x0000000000007948 */ /* 0x000fea0003800000 */
[----:B------:R-:W-:Y:S01]  /*15a0*/  NOP ;  /* 0x0000000000007918 */ /* 0x000fe20000000000 */
[----:B------:R-:W-:-:S04]  /*15b0*/  UIADD3 UR4, UPT, UPT, UR4, 0x100, URZ ;  /* 0x0000010004047890 */ /* 0x000fc8000fffe0ff */
[----:B------:R-:W-:-:S04]  /*15c0*/  UIADD3 UR20, UP0, UPT, UR4, UR20, URZ ;  /* 0x0000001404147290 */ /* 0x000fc8000ff1e0ff */
[----:B------:R-:W-:Y:S01]  /*15d0*/  ULEA.HI.X.SX32 UR21, UR4, UR21, 0x1, UP0 ;  /* 0x0000001504157291 */ /* 0x000fe200080f0eff */
[----:B------:R-:W-:Y:S11]  /*15e0*/  @P0 BRA `(.L_x_51) ;  /* 0x0000000000300947 */ /* 0x000ff60003800000 */
[----:B--23-5:R-:W2:Y:S01]  /*15f0*/  S2R R2, SR_LANEID ;  /* 0x0000000000027919 */ /* 0x02cea20000000000 */
[----:B------:R-:W-:Y:S05]  /*1600*/  WARPSYNC.ALL ;  /* 0x0000000000007948 */ /* 0x000fea0003800000 */
[----:B------:R-:W-:Y:S01]  /*1610*/  NOP ;  /* 0x0000000000007918 */ /* 0x000fe20000000000 */
[----:B--2---:R-:W-:-:S05]  /*1620*/  IMAD.SHL.U32 R4, R2, 0x4, RZ ;  /* 0x0000000402047824 */ /* 0x004fca00078e00ff */
[----:B------:R-:W2:Y:S01]  /*1630*/  LDS R5, [R4+UR8] ;  /* 0x0000000804057984 */ /* 0x000ea20008000800 */
[----:B------:R-:W-:-:S05]  /*1640*/  IADD3 R2, P1, PT, R4, UR20, RZ ;  /* 0x0000001404027c10 */ /* 0x000fca000ff3e0ff */
[----:B------:R-:W-:-:S05]  /*1650*/  IMAD.X R3, RZ, RZ, UR21, P1 ;  /* 0x00000015ff037e24 */ /* 0x000fca00088e06ff */
[----:B--2---:R2:W3:Y:S01]  /*1660*/  ATOMG.E.EXCH.STRONG.GPU PT, RZ, [R2], R5 ;  /* 0x0000000502ff73a8 */ /* 0x0044e200041ee100 */
[----:B------:R-:W-:-:S04]  /*1670*/  DEPBAR {5,4,3,2,1,0} ;  /* 0x0000003f0000791a */ /* 0x000fc80000000000 */
[----:B------:R-:W5:Y:S02]  /*1680*/  CCTL.E.C.LDCU.IV.DEEP [UR20] ;  /* 0x0000000014007540 */ /* 0x000f640009c08000 */
[----:B-----5:R2:W-:Y:S01]  /*1690*/  UTMACCTL.IV [UR20] ;  /* 0x00000000140079b9 */ /* 0x0205e20008000000 */
[----:B------:R-:W-:Y:S01]  /*16a0*/  NOP ;  /* 0x0000000000007918 */ /* 0x000fe20000000000 */
.L_x_51:
[----:B------:R-:W-:Y:S05]  /*16b0*/  @P0 BRA `(.L_x_52) ;  /* 0x00000000000c0947 */ /* 0x000fea0003800000 */
[----:B------:R0:W-:Y:S01]  /*16c0*/  UTMACMDFLUSH ;  /* 0x00000000000079b7 */ /* 0x0001e20000000000 */
[----:B------:R-:W-:Y:S05]  /*16d0*/  @P0 BRA `(.L_x_52) ;  /* 0x0000000000040947 */ /* 0x000fea0003800000 */
[----:B------:R-:W-:-:S04]  /*16e0*/  DEPBAR.LE SB0, 0x0 ;  /* 0x000080000000791a */ /* 0x000fc80000000000 */
.L_x_52:
[----:B------:R-:W-:Y:S05]  /*16f0*/  WARPSYNC.ALL ;  /* 0x0000000000007948 */ /* 0x000fea0003800000 */
[----:B------:R-:W-:Y:S01]  /*1700*/  NOP ;  /* 0x0000000000007918 */ /* 0x000fe20000000000 */
[----:B---3--:R-:W-:Y:S01]  /*1710*/  BAR.SYNC.DEFER_BLOCKING 0x0 ;  /* 0x0000000000007b1d */ /* 0x008fe20000010000 */
[----:B--2--5:R-:W-:Y:S01]  /*1720*/  SHF.R.U32.HI R2, RZ, 0x5, R0 ;  /* 0x00000005ff027819 */ /* 0x024fe20000011600 */
[----:B------:R-:W-:-:S03]  /*1730*/  USHF.L.U32 UR15, UR15, 0x7, URZ ;  /* 0x000000070f0f7899 */ /* 0x000fc600080006ff */
[----:B------:R-:W-:Y:S01]  /*1740*/  R2UR UR22, R2 ;  /* 0x00000000021672ca */ /* 0x000fe200000e0000 */
[----:B------:R-:W-:Y:S01]  /*1750*/  VOTEU.ALL UP0, P3 ;  /* 0x0000000000ff7886 */ /* 0x000fe20001800000 */
[----:B------:R-:W-:Y:S01]  /*1760*/  UMOV UR4, 0x1 ;  /* 0x0000000100047882 */ /* 0x000fe20000000000 */
[----:B------:R-:W-:Y:S01]  /*1770*/  VOTEU.ALL UP1, P3 ;  /* 0x0000000000ff7886 */ /* 0x000fe20001820000 */
[----:B------:R-:W-:Y:S02]  /*1780*/  BSSY.RECONVERGENT B5, `(.L_x_53) ;  /* 0x0000018000057945 */ /* 0x000fe40003800200 */
[----:B------:R-:W-:-:S04]  /*1790*/  @!UP0 UIADD3 UR10, UPT, UPT, -UR4, 0x100000, URZ ;  /* 0x00100000040a8890 */ /* 0x000fc8000fffe1ff */
[----:B------:R-:W-:Y:S02]  /*17a0*/  @!UP0 USHF.L.U32 UR11, UR10, 0xb, URZ ;  /* 0x0000000b0a0b8899 */ /* 0x000fe400080006ff */
[----:B------:R-:W-:Y:S02]  /*17b0*/  @!UP0 USHF.L.U32 UR10, UR10, 0x1, URZ ;  /* 0x000000010a0a8899 */ /* 0x000fe400080006ff */
[----:B------:R-:W-:-:S04]  /*17c0*/  @!UP0 UIADD3 UR4, UPT, UPT, -UR4, 0x100000, URZ ;  /* 0x0010000004048890 */ /* 0x000fc8000fffe1ff */
[----:B------:R-:W-:Y:S02]  /*17d0*/  @!UP0 USHF.L.U32 UR5, UR4, 0xb, URZ ;  /* 0x0000000b04058899 */ /* 0x000fe400080006ff */
[----:B------:R-:W-:Y:S01]  /*17e0*/  @!UP0 USHF.L.U32 UR4, UR4, 0x1, URZ ;  /* 0x0000000104048899 */ /* 0x000fe200080006ff */
[----:B------:R-:W-:Y:S01]  /*17f0*/  VOTEU.ALL UP0, P3 ;  /* 0x0000000000ff7886 */ /* 0x000fe20001800000 */
[----:B------:R-:W2:Y:S04]  /*1800*/  FENCE.VIEW.ASYNC.S ;  /* 0x00000000000073c6 */ /* 0x000ea80000000000 */
[----:B--2---:R2:W3:Y:S06]  /*1810*/  @!UP0 SYNCS.EXCH.64 URZ, [UR8+0x20000], UR10 ;  /* 0x0200000a08ff85b2 */ /* 0x0044ec0008000100 */
[----:B------:R2:W3:Y:S02]  /*1820*/  @!UP1 SYNCS.EXCH.64 URZ, [UR8+0x20020], UR4 ;  /* 0x0200200408ff95b2 */ /* 0x0004e40008000100 */
[----:B---3--:R-:W-:Y:S06]  /*1830*/  BAR.SYNC.DEFER_BLOCKING 0x0 ;  /* 0x0000000000007b1d */ /* 0x008fec0000010000 */
[----:B------:R-:W-:Y:S05]  /*1840*/  @P3 BRA `(.L_x_54) ;  /* 0x00000000002c3947 */ /* 0x000fea0003800000 */
[----:B--2---:R-:W-:Y:S02]  /*1850*/  UMOV UR4, 0x1 ;  /* 0x0000000100047882 */ /* 0x004fe40000000000 */
[----:B------:R-:W-:-:S04]  /*1860*/  UIADD3 UR10, UPT, UPT, -UR4, 0x100000, URZ ;  /* 0x00100000040a7890 */ /* 0x000fc8000fffe1ff */
[----:B------:R-:W-:Y:S02]  /*1870*/  USHF.L.U32 UR11, UR10, 0xb, URZ ;  /* 0x0000000b0a0b7899 */ /* 0x000fe400080006ff */
[----:B------:R-:W-:Y:S02]  /*1880*/  USHF.L.U32 UR10, UR10, 0x1, URZ ;  /* 0x000000010a0a7899 */ /* 0x000fe400080006ff */
[----:B------:R-:W-:-:S04]  /*1890*/  UIADD3 UR4, UPT, UPT, -UR4, 0x100000, URZ ;  /* 0x0010000004047890 */ /* 0x000fc8000fffe1ff */
[----:B------:R-:W-:Y:S02]  /*18a0*/  USHF.L.U32 UR5, UR4, 0xb, URZ ;  /* 0x0000000b04057899 */ /* 0x000fe400080006ff */
[----:B------:R-:W-:Y:S01]  /*18b0*/  USHF.L.U32 UR4, UR4, 0x1, URZ ;  /* 0x0000000104047899 */ /* 0x000fe200080006ff */
[----:B------:R-:W2:Y:S03]  /*18c0*/  FENCE.VIEW.ASYNC.S ;  /* 0x00000000000073c6 */ /* 0x000ea60000000000 */
[----:B--2---:R3:W5:Y:S08]  /*18d0*/  SYNCS.EXCH.64 URZ, [UR8+0x20008], UR10 ;  /* 0x0200080a08ff75b2 */ /* 0x0047700008000100 */
[----:B------:R3:W2:Y:S02]  /*18e0*/  SYNCS.EXCH.64 URZ, [UR8+0x20028], UR4 ;  /* 0x0200280408ff75b2 */ /* 0x0006a40008000100 */
[----:B---3--:R-:W-:Y:S01]  /*18f0*/  NOP ;  /* 0x0000000000007918 */ /* 0x008fe20000000000 */
.L_x_54:
[----:B--2---:R-:W-:Y:S05]  /*1900*/  BSYNC.RECONVERGENT B5 ;  /* 0x0000000000057941 */ /* 0x004fea0003800200 */
.L_x_53:
[----:B-----5:R-:W-:Y:S06]  /*1910*/  BAR.SYNC.DEFER_BLOCKING 0x0 ;  /* 0x0000000000007b1d */ /* 0x020fec0000010000 */
[----:B------:R-:W-:Y:S04]  /*1920*/  BSSY.RECONVERGENT B5, `(.L_x_55) ;  /* 0x000000d000057945 */ /* 0x000fe80003800200 */
[----:B------:R-:W-:Y:S05]  /*1930*/  @P3 BRA `(.L_x_56) ;  /* 0x00000000002c3947 */ /* 0x000fea0003800000 */
[----:B------:R-:W-:Y:S02]  /*1940*/  UMOV UR4, 0x1 ;  /* 0x0000000100047882 */ /* 0x000fe40000000000 */
[----:B------:R-:W-:-:S04]  /*1950*/  UIADD3 UR10, UPT, UPT, -UR4, 0x100000, URZ ;  /* 0x00100000040a7890 */ /* 0x000fc8000fffe1ff */
[----:B------:R-:W-:Y:S02]  /*1960*/  USHF.L.U32 UR11, UR10, 0xb, URZ ;  /* 0x0000000b0a0b7899 */ /* 0x000fe400080006ff */
[----:B------:R-:W-:Y:S02]  /*1970*/  USHF.L.U32 UR10, UR10, 0x1, URZ ;  /* 0x000000010a0a7899 */ /* 0x000fe400080006ff */
[----:B------:R-:W-:-:S04]  /*1980*/  UIADD3 UR4, UPT, UPT, -UR4, 0x100000, URZ ;  /* 0x0010000004047890 */ /* 0x000fc8000fffe1ff */
[----:B------:R-:W-:Y:S02]  /*1990*/  USHF.L.U32 UR5, UR4, 0xb, URZ ;  /* 0x0000000b04057899 */ /* 0x000fe400080006ff */
[----:B------:R-:W-:Y:S01]  /*19a0*/  USHF.L.U32 UR4, UR4, 0x1, URZ ;  /* 0x0000000104047899 */ /* 0x000fe200080006ff */
[----:B------:R-:W2:Y:S03]  /*19b0*/  FENCE.VIEW.ASYNC.S ;  /* 0x00000000000073c6 */ /* 0x000ea60000000000 */
[----:B--2---:R2:W3:Y:S08]  /*19c0*/  SYNCS.EXCH.64 URZ, [UR8+0x20010], UR10 ;  /* 0x0200100a08ff75b2 */ /* 0x0044f00008000100 */
[----:B------:R2:W5:Y:S01]  /*19d0*/  SYNCS.EXCH.64 URZ, [UR8+0x20030], UR4 ;  /* 0x0200300408ff75b2 */ /* 0x0005620008000100 */
[----:B------:R-:W-:Y:S01]  /*19e0*/  NOP ;  /* 0x0000000000007918 */ /* 0x000fe20000000000 */
.L_x_56:
[----:B--2---:R-:W-:Y:S05]  /*19f0*/  BSYNC.RECONVERGENT B5 ;  /* 0x0000000000057941 */ /* 0x004fea0003800200 */
.L_x_55:
[----:B---3-5:R-:W-:Y:S01]  /*1a00*/  BAR.SYNC.DEFER_BLOCKING 0x0 ;  /* 0x0000000000007b1d */ /* 0x028fe20000010000 */
[----:B------:R-:W-:Y:S01]  /*1a10*/  UIADD3 UR12, UPT, UPT, UR8, 0x20020, URZ ;  /* 0x00020020080c7890 */ /* 0x000fe2000fffe0ff */
[----:B------:R-:W-:Y:S01]  /*1a20*/  ISETP.GE.AND P0, PT, R12, 0x1, PT ;  /* 0x000000010c00780c */ /* 0x000fe20003f06270 */
[----:B------:R-:W-:-:S03]  /*1a30*/  USHF.L.U32 UR19, UR7, 0x7, URZ ;  /* 0x0000000707137899 */ /* 0x000fc600080006ff */
        /* <DEDUP_REMOVED lines=13> */
.L_x_58:
[----:B--2---:R-:W-:Y:S05]  /*1b10*/  BSYNC.RECONVERGENT B5 ;  /* 0x0000000000057941 */ /* 0x004fea0003800200 */
.L_x_57:
[----:B------:R-:W-:Y:S05]  /*1b20*/  @!P0 BRA `(.L_x_59) ;  /* 0x0000000800748947 */ /* 0x000fea0003800000 */
[----:B---3-5:R-:W-:Y:S01]  /*1b30*/  BAR.SYNC.DEFER_BLOCKING 0x0 ;  /* 0x0000000000007b1d */ /* 0x028fe20000010000 */
[----:B------:R-:W-:Y:S01]  /*1b40*/  @!P3 IMAD.MOV.U32 R2, RZ, RZ, 0x8000 ;  /* 0x00008000ff02b424 */ /* 0x000fe200078e00ff */
[----:B------:R-:W-:Y:S02]  /*1b50*/  ELECT P1, URZ, PT ;  /* 0x0000000000ff782f */ /* 0x000fe40003820000 */
[----:B------:R-:W-:Y:S02]  /*1b60*/  ELECT P0, URZ, PT ;  /* 0x0000000000ff782f */ /* 0x000fe40003800000 */
[C---:B------:R-:W-:Y:S01]  /*1b70*/  ISETP.LT.U32.AND P1, PT, R132.reuse, 0x20, P1 ;  /* 0x000000208400780c */ /* 0x040fe20000f21070 */
[----:B------:R-:W-:Y:S01]  /*1b80*/  UMOV UR11, UR19 ;  /* 0x00000013000b7c82 */ /* 0x000fe20008000000 */
[----:B------:R-:W-:Y:S01]  /*1b90*/  ISETP.LT.U32.AND P0, PT, R132, 0x20, P0 ;  /* 0x000000208400780c */ /* 0x000fe20000701070 */
[----:B------:R-:W-:Y:S01]  /*1ba0*/  UIADD3 UR4, UPT, UPT, UR8, 0x10000, URZ ;  /* 0x0001000008047890 */ /* 0x000fe2000fffe0ff */
[----:B------:R-:W-:-:S09]  /*1bb0*/  UMOV UR7, UR15 ;  /* 0x0000000f00077c82 */ /* 0x000fd20008000000 */
[----:B------:R-:W-:Y:S01]  /*1bc0*/  VOTEU.ANY UP0, P1 ;  /* 0x0000000000ff7886 */ /* 0x000fe20000800100 */
[----:B------:R-:W-:Y:S01]  /*1bd0*/  VOTEU.ANY UP2, P1 ;  /* 0x0000000000ff7886 */ /* 0x000fe20000840100 */
[----:B------:R-:W-:Y:S01]  /*1be0*/  VOTEU.ANY UP1, P0 ;  /* 0x0000000000ff7886 */ /* 0x000fe20000020100 */
[----:B------:R-:W-:Y:S01]  /*1bf0*/  VOTEU.ANY UP3, P0 ;  /* 0x0000000000ff7886 */ /* 0x000fe20000060100 */
[----:B------:R2:W-:Y:S01]  /*1c00*/  @!P3 SYNCS.ARRIVE.TRANS64 RZ, [UR8+0x20000], R2 ;  /* 0x02000002ffffb9a7 */ /* 0x0005e20008000008 */
[----:B------:R3:W-:Y:S06]  /*1c10*/  MEMBAR.ALL.CTA ;  /* 0x0000000000007992 */ /* 0x0007ec0000008000 */
[----:B---3--:R-:W3:Y:S01]  /*1c20*/  FENCE.VIEW.ASYNC.S ;  /* 0x00000000000073c6 */ /* 0x008ee20000000000 */
[----:B------:R-:W-:Y:S01]  /*1c30*/  @UP0 UIADD3 UR9, UPT, UPT, UR8, 0x20000, URZ ;  /* 0x0002000008090890 */ /* 0x000fe2000fffe0ff */
[----:B------:R-:W-:Y:S01]  /*1c40*/  @UP0 UMOV UR10, URZ ;  /* 0x000000ff000a0c82 */ /* 0x000fe20008000000 */
[----:B------:R-:W-:Y:S01]  /*1c50*/  @UP1 UIADD3 UR5, UPT, UPT, UR8, 0x20000, URZ ;  /* 0x0002000008051890 */ /* 0x000fe2000fffe0ff */
[----:B------:R-:W-:Y:S01]  /*1c60*/  @UP1 UMOV UR6, URZ ;  /* 0x000000ff00061c82 */ /* 0x000fe20008000000 */
[----:B------:R-:W-:Y:S01]  /*1c70*/  UISETP.NE.U32.AND UP0, UPT, UR22, URZ, UPT ;  /* 0x000000ff1600728c */ /* 0x000fe2000bf05070 */
[----:B---3--:R-:W-:Y:S06]  /*1c80*/  BAR.SYNC.DEFER_BLOCKING 0x0 ;  /* 0x0000000000007b1d */ /* 0x008fec0000010000 */
[----:B------:R2:W-:Y:S02]  /*1c90*/  @UP2 UTMALDG.2D [UR8], [UR24] ;  /* 0x00000008180025b4 */ /* 0x0005e40008008000 */
[----:B------:R-:W-:Y:S06]  /*1ca0*/  BAR.SYNC.DEFER_BLOCKING 0x0 ;  /* 0x0000000000007b1d */ /* 0x000fec0000010000 */
[----:B------:R2:W-:Y:S02]  /*1cb0*/  @UP3 UTMALDG.2D [UR4], [UR26] ;  /* 0x000000041a0035b4 */ /* 0x0005e40008008000 */
[----:B------:R-:W-:Y:S06]  /*1cc0*/  BAR.SYNC.DEFER_BLOCKING 0x0 ;  /* 0x0000000000007b1d */ /* 0x000fec0000010000 */
[----:B------:R-:W3:Y:S02]  /*1cd0*/  SYNCS.PHASECHK.TRANS64.TRYWAIT P0, [UR8+0x20000], RZ ;  /* 0x020000ffff0075a7 */ /* 0x000ee40008001108 */
[----:B--23--:R-:W-:Y:S05]  /*1ce0*/  @!P0 BRA `(.L_x_60) ;  /* 0x0000001000d08947 */ /* 0x00cfea0003800000 */
.L_x_78:
[----:B------:R-:W-:Y:S05]  /*1cf0*/  BRA.U UP0, `(.L_x_61) ;  /* 0x0000000100747547 */ /* 0x000fea000b800000 */
[----:B------:R-:W-:Y:S02]  /*1d00*/  USHF.R.U32.HI UR6, URZ, 0x4, UR8 ;  /* 0x00000004ff067899 */ /* 0x000fe40008011608 */
[----:B------:R-:W-:Y:S02]  /*1d10*/  USHF.R.U32.HI UR10, URZ, 0x4, UR4 ;  /* 0x00000004ff0a7899 */ /* 0x000fe40008011604 */
[----:B------:R-:W-:Y:S02]  /*1d20*/  USGXT.U32 UR6, UR6, 0xe ;  /* 0x0000000e0606789a */ /* 0x000fe40008000000 */
[----:B------:R-:W-:Y:S02]  /*1d30*/  USGXT.U32 UR10, UR10, 0xe ;  /* 0x0000000e0a0a789a */ /* 0x000fe40008000000 */
[----:B------:R-:W-:Y:S02]  /*1d40*/  UIADD3 UR34, UP0, UPT, UR6, 0x2, URZ ;  /* 0x0000000206227890 */ /* 0x000fe4000ff1e0ff */
[----:B------:R-:W-:Y:S01]  /*1d50*/  UIADD3 UR32, UP1, UPT, UR10, 0x2, URZ ;  /* 0x000000020a207890 */ /* 0x000fe2000ff3e0ff */
[----:B------:R-:W-:Y:S01]  /*1d60*/  UMOV UR4, URZ ;  /* 0x000000ff00047c82 */ /* 0x000fe20008000000 */
[----:B------:R-:W-:Y:S01]  /*1d70*/  UMOV UR5, URZ ;  /* 0x000000ff00057c82 */ /* 0x000fe20008000000 */
[----:B------:R-:W-:-:S02]  /*1d80*/  UIADD3.X UR35, UPT, UPT, UR4, 0x40004040, URZ, UP0, !UPT ;  /* 0x4000404004237890 */ /* 0x000fc400087fe4ff */
[----:B------:R-:W-:Y:S02]  /*1d90*/  UIADD3.X UR33, UPT, UPT, UR5, 0x40004040, URZ, UP1, !UPT ;  /* 0x4000404005217890 */ /* 0x000fe40008ffe4ff */
[----:B------:R-:W-:Y:S02]  /*1da0*/  UIADD3.64 UR4, UPT, UPT, UR34, 0x2, URZ ;  /* 0x0000000222047897 */ /* 0x000fe4000fffe0ff */
[----:B------:R-:W-:Y:S02]  /*1db0*/  UIADD3.64 UR16, UPT, UPT, UR32, 0x2, URZ ;  /* 0x0000000220107897 */ /* 0x000fe4000fffe0ff */
[----:B------:R-:W-:Y:S02]  /*1dc0*/  UIADD3.64 UR28, UPT, UPT, UR34, 0x4, URZ ;  /* 0x00000004221c7897 */ /* 0x000fe4000fffe0ff */
[----:B------:R-:W-:Y:S01]  /*1dd0*/  UIADD3.64 UR30, UPT, UPT, UR32, 0x4, URZ ;  /* 0x00000004201e7897 */ /* 0x000fe2000fffe0ff */
[----:B------:R-:W-:Y:S01]  /*1de0*/  UMOV UR36, 0x0 ;  /* 0x0000000000247882 */ /* 0x000fe20000000000 */
[----:B------:R-:W-:Y:S01]  /*1df0*/  UMOV UR37, 0x8200490 ;  /* 0x0820049000257882 */ /* 0x000fe20000000000 */
[----:B------:R-:W-:Y:S01]  /*1e00*/  UMOV UR7, 0x40004040 ;  /* 0x4000404000077882 */ /* 0x000fe20000000000 */
[----:B------:R-:W-:Y:S01]  /*1e10*/  UMOV UR11, 0x40004040 ;  /* 0x40004040000b7882 */ /* 0x000fe20000000000 */
[----:B------:R-:W-:Y:S01]  /*1e20*/  UMOV UR38, 0x0 ;  /* 0x0000000000267882 */ /* 0x000fe20000000000 */
[----:B------:R-:W-:Y:S01]  /*1e30*/  UMOV UR39, 0x8200490 ;  /* 0x0820049000277882 */ /* 0x000fe20000000000 */
[----:B------:R-:W-:Y:S01]  /*1e40*/  UMOV UR40, 0x0 ;  /* 0x0000000000287882 */ /* 0x000fe20000000000 */
[----:B------:R-:W-:Y:S01]  /*1e50*/  UMOV UR41, 0x8200490 ;  /* 0x0820049000297882 */ /* 0x000fe20000000000 */
[----:B------:R2:W-:Y:S01]  /*1e60*/  UTCHMMA gdesc[UR6], gdesc[UR10], tmem[UR23], tmem[UR36], idesc[UR37], !UPT ;  /* 0x00ff240a060075ea */ /* 0x0005e2000f800017 */
[----:B------:R-:W-:Y:S01]  /*1e70*/  UMOV UR42, 0x0 ;  /* 0x00000000002a7882 */ /* 0x000fe20000000000 */
[----:B------:R-:W-:Y:S01]  /*1e80*/  UMOV UR43, 0x8200490 ;  /* 0x08200490002b7882 */ /* 0x000fe20000000000 */
[----:B------:R2:W-:Y:S01]  /*1e90*/  UTCHMMA gdesc[UR34], gdesc[UR32], tmem[UR23], tmem[UR38], idesc[UR39], UPT ;  /* 0x00ff2620220075ea */ /* 0x0005e2000b800017 */
[----:B------:R2:W-:Y:S01]  /*1ea0*/  UTCHMMA gdesc[UR4], gdesc[UR16], tmem[UR23], tmem[UR40], idesc[UR41], UPT ;  /* 0x00ff2810040075ea */ /* 0x0005e2000b800017 */
[----:B------:R2:W-:Y:S01]  /*1eb0*/  UTCHMMA gdesc[UR28], gdesc[UR30], tmem[UR23], tmem[UR42], idesc[UR43], UPT ;  /* 0x00ff2a1e1c0075ea */ /* 0x0005e2000b800017 */
[----:B------:R-:W-:Y:S01]  /*1ec0*/  NOP ;  /* 0x0000000000007918 */ /* 0x000fe20000000000 */
.L_x_61:
[----:B------:R-:W-:Y:S01]  /*1ed0*/  ELECT P0, URZ, PT ;  /* 0x0000000000ff782f */ /* 0x000fe20003800000 */
[----:B--2---:R-:W-:Y:S01]  /*1ee0*/  UMOV UR4, UR12 ;  /* 0x0000000c00047c82 */ /* 0x004fe20008000000 */
[----:B------:R-:W-:Y:S02]  /*1ef0*/  UMOV UR5, URZ ;  /* 0x000000ff00057c82 */ /* 0x000fe40008000000 */
[----:B------:R-:W-:-:S13]  /*1f00*/  ISETP.LT.U32.AND P0, PT, R132, 0x20, P0 ;  /* 0x000000208400780c */ /* 0x000fda0000701070 */
[----:B------:R-:W-:Y:S01]  /*1f10*/  VOTEU.ANY UP0, P0 ;  /* 0x0000000000ff7886 */ /* 0x000fe20000000100 */
[----:B------:R-:W-:Y:S01]  /*1f20*/  VOTEU.ANY UP1, P0 ;  /* 0x0000000000ff7886 */ /* 0x000fe20000020100 */
[----:B------:R-:W-:-:S03]  /*1f30*/  ISETP.GE.U32.AND P0, PT, R12, 0x41, PT ;  /* 0x000000410c00780c */ /* 0x000fc60003f06070 */
[----:B------:R-:W-:Y:S02]  /*1f40*/  @UP0 UMOV UR4, UR4 ;  /* 0x0000000400040c82 */ /* 0x000fe40008000000 */
[----:B------:R2:W-:Y:S01]  /*1f50*/  @UP1 UTCBAR [UR4], URZ ;  /* 0x000000ff040013e9 */ /* 0x0005e200080000ff */
[----:B------:R-:W-:Y:S06]  /*1f60*/  BAR.SYNC.DEFER_BLOCKING 0x0 ;  /* 0x0000000000007b1d */ /* 0x000fec0000010000 */
[----:B------:R-:W3:Y:S02]  /*1f70*/  SYNCS.PHASECHK.TRANS64.TRYWAIT P1, [UR8+0x20020], RZ ;  /* 0x020020ffff0075a7 */ /* 0x000ee40008021108 */
[----:B--23--:R-:W-:Y:S05]  /*1f80*/  @!P1 BRA `(.L_x_62) ;  /* 0x0000001000349947 */ /* 0x00cfea0003800000 */
.L_x_79:
[----:B------:R-:W-:Y:S01]  /*1f90*/  UMOV UR4, URZ ;  /* 0x000000ff00047c82 */ /* 0x000fe20008000000 */
[----:B------:R-:W-:Y:S05]  /*1fa0*/  @!P0 BRA `(.L_x_59) ;  /* 0x0000000400548947 */ /* 0x000fea0003800000 */
[----:B------:R-:W2:Y:S01]  /*1fb0*/  LDCU UR29, c[0x0][0x3a0] ;  /* 0x00007400ff1d77ac */ /* 0x000ea20008000800 */
[----:B------:R-:W-:Y:S01]  /*1fc0*/  UMOV UR9, 0x1 ;  /* 0x0000000100097882 */ /* 0x000fe20000000000 */
[----:B------:R-:W-:-:S05]  /*1fd0*/  UMOV UR18, 0x40 ;  /* 0x0000004000127882 */ /* 0x000fca0000000000 */
.L_x_66:
[----:B------:R-:W-:Y:S01]  /*1fe0*/  BAR.SYNC.DEFER_BLOCKING 0x0 ;  /* 0x0000000000007b1d */ /* 0x000fe20000010000 */
[----:B------:R-:W-:Y:S01]  /*1ff0*/  ULEA UR28, UR9, UR8, 0x3 ;  /* 0x00000008091c7291 */ /* 0x000fe2000f8e18ff */
[----:B------:R-:W-:Y:S01]  /*2000*/  @!P3 IMAD.MOV.U32 R2, RZ, RZ, 0x8000 ;  /* 0x00008000ff02b424 */ /* 0x000fe200078e00ff */
[----:B------:R-:W-:Y:S01]  /*2010*/  ELECT P1, URZ, PT ;  /* 0x0000000000ff782f */ /* 0x000fe20003820000 */
[----:B------:R-:W-:-:S03]  /*2020*/  ULEA UR16, UR9, UR8, 0xe ;  /* 0x0000000809107291 */ /* 0x000fc6000f8e70ff */
[----:B------:R-:W-:Y:S02]  /*2030*/  ISETP.LT.U32.AND P1, PT, R132, 0x20, P1 ;  /* 0x000000208400780c */ /* 0x000fe40000f21070 */
[----:B------:R-:W-:Y:S01]  /*2040*/  ELECT P0, URZ, PT ;  /* 0x0000000000ff782f */ /* 0x000fe20003800000 */
[----:B------:R-:W-:-:S03]  /*2050*/  UIADD3 UR12, UPT, UPT, UR16, 0x10000, URZ ;  /* 0x00010000100c7890 */ /* 0x000fc6000fffe0ff */
[----:B------:R-:W-:Y:S01]  /*2060*/  ISETP.LT.U32.AND P0, PT, R132, 0x20, P0 ;  /* 0x000000208400780c */ /* 0x000fe20000701070 */
[----:B------:R-:W-:Y:S01]  /*2070*/  UMOV UR14, UR18 ;  /* 0x00000012000e7c82 */ /* 0x000fe20008000000 */
[----:B------:R-:W-:-:S05]  /*2080*/  USHF.L.U32 UR5, UR4, 0x1f, URZ ;  /* 0x0000001f04057899 */ /* 0x000fca00080006ff */
[----:B------:R-:W-:Y:S01]  /*2090*/  VOTEU.ANY UP0, P1 ;  /* 0x0000000000ff7886 */ /* 0x000fe20000800100 */
[----:B------:R3:W-:Y:S01]  /*20a0*/  @!P3 SYNCS.ARRIVE.TRANS64 RZ, [UR28+0x20000], R2 ;  /* 0x02000002ffffb9a7 */ /* 0x0007e2000800001c */
[----:B------:R5:W-:Y:S06]  /*20b0*/  MEMBAR.ALL.CTA ;  /* 0x0000000000007992 */ /* 0x000bec0000008000 */
[----:B-----5:R-:W5:Y:S01]  /*20c0*/  FENCE.VIEW.ASYNC.S ;  /* 0x00000000000073c6 */ /* 0x020f620000000000 */
[----:B------:R-:W-:Y:S01]  /*20d0*/  @UP0 UIADD3 UR17, UPT, UPT, UR28, 0x20000, URZ ;  /* 0x000200001c110890 */ /* 0x000fe2000fffe0ff */
[----:B-----5:R-:W-:Y:S01]  /*20e0*/  VOTEU.ANY UP0, P1 ;  /* 0x0000000000ff7886 */ /* 0x020fe20000800100 */
[----:B------:R-:W-:Y:S01]  /*20f0*/  VOTEU.ANY UP1, P0 ;  /* 0x0000000000ff7886 */ /* 0x000fe20000020100 */
[----:B---3--:R-:W-:-:S04]  /*2100*/  IMAD.U32 R2, RZ, RZ, UR5 ;  /* 0x00000005ff027e24 */ /* 0x008fc8000f8e00ff */
[----:B------:R-:W-:Y:S01]  /*2110*/  @UP1 UIADD3 UR13, UPT, UPT, UR28, 0x20000, URZ ;  /* 0x000200001c0d1890 */ /* 0x000fe2000fffe0ff */
[----:B------:R-:W-:Y:S01]  /*2120*/  VOTEU.ANY UP1, P0 ;  /* 0x0000000000ff7886 */ /* 0x000fe20000020100 */
[----:B------:R-:W-:Y:S06]  /*2130*/  BAR.SYNC.DEFER_BLOCKING 0x0 ;  /* 0x0000000000007b1d */ /* 0x000fec0000010000 */
[----:B------:R3:W-:Y:S01]  /*2140*/  @UP0 UTMALDG.2D [UR16], [UR24] ;  /* 0x00000010180005b4 */ /* 0x0007e20008008000 */
[----:B------:R-:W-:Y:S01]  /*2150*/  UISETP.NE.U32.AND UP0, UPT, UR22, URZ, UPT ;  /* 0x000000ff1600728c */ /* 0x000fe2000bf05070 */
[----:B------:R-:W-:Y:S06]  /*2160*/  BAR.SYNC.DEFER_BLOCKING 0x0 ;  /* 0x0000000000007b1d */ /* 0x000fec0000010000 */
[----:B------:R3:W-:Y:S02]  /*2170*/  @UP1 UTMALDG.2D [UR12], [UR26] ;  /* 0x0000000c1a0015b4 */ /* 0x0007e40008008000 */
[----:B------:R-:W-:Y:S06]  /*2180*/  BAR.SYNC.DEFER_BLOCKING 0x0 ;  /* 0x0000000000007b1d */ /* 0x000fec0000010000 */
[----:B------:R-:W5:Y:S02]  /*2190*/  SYNCS.PHASECHK.TRANS64.TRYWAIT P0, [UR28+0x20000], R2 ;  /* 0x02000002ff0075a7 */ /* 0x000f64000800111c */
[----:B---3-5:R-:W-:Y:S05]  /*21a0*/  @!P0 BRA `(.L_x_63) ;  /* 0x0000000c00b88947 */ /* 0x028fea0003800000 */
.L_x_80:
        /* <DEDUP_REMOVED lines=11> */
[----:B------:R-:W-:Y:S02]  /*2260*/  UIADD3 UR6, UP0, UPT, UR16, 0x2, URZ ;  /* 0x0000000210067890 */ /* 0x000fe4000ff1e0ff */
[----:B------:R-:W-:Y:S02]  /*2270*/  UIADD3 UR32, UP1, UPT, UR30, 0x2, URZ ;  /* 0x000000021e207890 */ /* 0x000fe4000ff3e0ff */
[----:B------:R-:W-:Y:S02]  /*2280*/  UIADD3 UR34, UP2, UPT, UR16, 0x4, URZ ;  /* 0x0000000410227890 */ /* 0x000fe4000ff5e0ff */
[----:B------:R-:W-:Y:S02]  /*2290*/  UIADD3 UR36, UP3, UPT, UR30, 0x4, URZ ;  /* 0x000000041e247890 */ /* 0x000fe4000ff7e0ff */
[----:B------:R-:W-:-:S02]  /*22a0*/  UIADD3.X UR7, UPT, UPT, UR17, URZ, URZ, UP0, !UPT ;  /* 0x000000ff11077290 */ /* 0x000fc400087fe4ff */
[----:B------:R-:W-:Y:S02]  /*22b0*/  UIADD3.X UR33, UPT, UPT, UR31, URZ, URZ, UP1, !UPT ;  /* 0x000000ff1f217290 */ /* 0x000fe40008ffe4ff */
[----:B------:R-:W-:Y:S02]  /*22c0*/  UIADD3.X UR35, UPT, UPT, UR17, URZ, URZ, UP2, !UPT ;  /* 0x000000ff11237290 */ /* 0x000fe400097fe4ff */
[----:B------:R-:W-:Y:S01]  /*22d0*/  UIADD3.X UR37, UPT, UPT, UR31, URZ, URZ, UP3, !UPT ;  /* 0x000000ff1f257290 */ /* 0x000fe20009ffe4ff */
        /* <DEDUP_REMOVED lines=8> */
[----:B------:R3:W-:Y:S01]  /*2360*/  UTCHMMA gdesc[UR10], gdesc[UR12], tmem[UR23], tmem[UR38], idesc[UR39], UPT ;  /* 0x00ff260c0a0075ea */ /* 0x0007e2000b800017 */
[----:B------:R-:W-:Y:S01]  /*2370*/  UMOV UR44, 0x0 ;  /* 0x00000000002c7882 */ /* 0x000fe20000000000 */
[----:B------:R-:W-:Y:S01]  /*2380*/  UMOV UR45, 0x8200490 ;  /* 0x08200490002d7882 */ /* 0x000fe20000000000 */
[----:B------:R3:W-:Y:S01]  /*2390*/  UTCHMMA gdesc[UR16], gdesc[UR30], tmem[UR23], tmem[UR40], idesc[UR41], UPT ;  /* 0x00ff281e100075ea */ /* 0x0007e2000b800017 */
[----:B------:R3:W-:Y:S01]  /*23a0*/  UTCHMMA gdesc[UR6], gdesc[UR32], tmem[UR23], tmem[UR42], idesc[UR43], UPT ;  /* 0x00ff2a20060075ea */ /* 0x0007e2000b800017 */
[----:B------:R3:W-:Y:S01]  /*23b0*/  UTCHMMA gdesc[UR34], gdesc[UR36], tmem[UR23], tmem[UR44], idesc[UR45], UPT ;  /* 0x00ff2c24220075ea */ /* 0x0007e2000b800017 */
[----:B------:R-:W-:Y:S01]  /*23c0*/  NOP ;  /* 0x0000000000007918 */ /* 0x000fe20000000000 */
.L_x_64:
[----:B------:R-:W-:Y:S01]  /*23d0*/  ELECT P0, URZ, PT ;  /* 0x0000000000ff782f */ /* 0x000fe20003800000 */
[----:B---3--:R-:W-:-:S03]  /*23e0*/  UIADD3 UR6, UPT, UPT, UR28, 0x20020, URZ ;  /* 0x000200201c067890 */ /* 0x008fc6000fffe0ff */
[----:B------:R-:W-:Y:S01]  /*23f0*/  ISETP.LT.U32.AND P0, PT, R132, 0x20, P0 ;  /* 0x000000208400780c */ /* 0x000fe20000701070 */
[----:B------:R-:W-:-:S12]  /*2400*/  UMOV UR7, URZ ;  /* 0x000000ff00077c82 */ /* 0x000fd80008000000 */
[----:B------:R-:W-:Y:S01]  /*2410*/  VOTEU.ANY UP0, P0 ;  /* 0x0000000000ff7886 */ /* 0x000fe20000000100 */
[----:B------:R-:W-:-:S04]  /*2420*/  VOTEU.ANY UP1, P0 ;  /* 0x0000000000ff7886 */ /* 0x000fc80000020100 */
[----:B------:R-:W-:Y:S02]  /*2430*/  @UP0 UMOV UR6, UR6 ;  /* 0x0000000600060c82 */ /* 0x000fe40008000000 */
[----:B------:R3:W-:Y:S01]  /*2440*/  @UP1 UTCBAR [UR6], URZ ;  /* 0x000000ff060013e9 */ /* 0x0007e200080000ff */
[----:B------:R-:W-:Y:S06]  /*2450*/  BAR.SYNC.DEFER_BLOCKING 0x0 ;  /* 0x0000000000007b1d */ /* 0x000fec0000010000 */
[----:B------:R-:W5:Y:S02]  /*2460*/  SYNCS.PHASECHK.TRANS64.TRYWAIT P0, [UR28+0x20020], R2 ;  /* 0x02002002ff0075a7 */ /* 0x000f64000800111c */
[----:B---3-5:R-:W-:Y:S05]  /*2470*/  @!P0 BRA `(.L_x_65) ;  /* 0x0000000c00108947 */ /* 0x028fea0003800000 */
.L_x_81:
[----:B------:R-:W-:Y:S02]  /*2480*/  UIADD3 UR9, UPT, UPT, UR9, 0x1, URZ ;  /* 0x0000000109097890 */ /* 0x000fe4000fffe0ff */
[----:B------:R-:W-:Y:S02]  /*2490*/  UIADD3 UR18, UPT, UPT, UR18, 0x40, URZ ;  /* 0x0000004012127890 */ /* 0x000fe4000fffe0ff */
[----:B------:R-:W-:-:S04]  /*24a0*/  UISETP.NE.U32.AND UP0, UPT, UR9, 0x4, UPT ;  /* 0x000000040900788c */ /* 0x000fc8000bf05070 */
[----:B------:R-:W-:Y:S02]  /*24b0*/  USEL UR5, URZ, 0x1, UP0 ;  /* 0x00000001ff057887 */ /* 0x000fe40008000000 */
[----:B------:R-:W-:Y:S02]  /*24c0*/  USEL UR9, UR9, URZ, UP0 ;  /* 0x000000ff09097287 */ /* 0x000fe40008000000 */
[----:B--2---:R-:W-:Y:S02]  /*24d0*/  UISETP.GE.AND UP0, UPT, UR18, UR29, UPT ;  /* 0x0000001d1200728c */ /* 0x004fe4000bf06270 */
[----:B------:R-:W-:-:S07]  /*24e0*/  ULOP3.LUT UR4, UR4, UR5, URZ, 0x3c, !UPT ;  /* 0x0000000504047292 */ /* 0x000fce000f8e3cff */
[----:B------:R-:W-:Y:S05]  /*24f0*/  BRA.U !UP0, `(.L_x_66) ;  /* 0xfffffff908b87547 */ /* 0x000fea000b83ffff */
.L_x_59:
[----:B---3-5:R-:W-:Y:S06]  /*2500*/  BAR.SYNC.DEFER_BLOCKING 0x0 ;  /* 0x0000000000007b1d */ /* 0x028fec0000010000 */
[----:B------:R-:W-:Y:S04]  /*2510*/  BSSY.RECONVERGENT B5, `(.L_x_67) ;  /* 0x0000004000057945 */ /* 0x000fe80003800200 */
[----:B------:R-:W-:Y:S05]  /*2520*/  @P3 BRA `(.L_x_68) ;  /* 0x0000000000083947 */ /* 0x000fea0003800000 */
[----:B------:R-:W2:Y:S02]  /*2530*/  SYNCS.CCTL.IV [UR8+0x20000] ;  /* 0x02000000ff0079b1 */ /* 0x000ea40008000008 */
[----:B--2---:R-:W2:Y:S02]  /*2540*/  SYNCS.CCTL.IV [UR8+0x20020] ;  /* 0x02002000ff0079b1 */ /* 0x004ea40008000008 */
.L_x_68:
[----:B------:R-:W-:Y:S05]  /*2550*/  BSYNC.RECONVERGENT B5 ;  /* 0x0000000000057941 */ /* 0x000fea0003800200 */
.L_x_67:
[----:B--2---:R-:W-:Y:S06]  /*2560*/  BAR.SYNC.DEFER_BLOCKING 0x0 ;  /* 0x0000000000007b1d */ /* 0x004fec0000010000 */
[----:B------:R-:W-:Y:S04]  /*2570*/  BSSY.RECONVERGENT B5, `(.L_x_69) ;  /* 0x0000004000057945 */ /* 0x000fe80003800200 */
[----:B------:R-:W-:Y:S05]  /*2580*/  @P3 BRA `(.L_x_70) ;  /* 0x0000000000083947 */ /* 0x000fea0003800000 */
[----:B------:R-:W2:Y:S02]  /*2590*/  SYNCS.CCTL.IV [UR8+0x20008] ;  /* 0x02000800ff0079b1 */ /* 0x000ea40008000008 */
[----:B--2---:R-:W2:Y:S02]  /*25a0*/  SYNCS.CCTL.IV [UR8+0x20028] ;  /* 0x02002800ff0079b1 */ /* 0x004ea40008000008 */
.L_x_70:
[----:B------:R-:W-:Y:S05]  /*25b0*/  BSYNC.RECONVERGENT B5 ;  /* 0x0000000000057941 */ /* 0x000fea0003800200 */
.L_x_69:
[----:B--2---:R-:W-:Y:S06]  /*25c0*/  BAR.SYNC.DEFER_BLOCKING 0x0 ;  /* 0x0000000000007b1d */ /* 0x004fec0000010000 */
[----:B------:R-:W-:Y:S04]  /*25d0*/  BSSY.RECONVERGENT B5, `(.L_x_71) ;  /* 0x0000004000057945 */ /* 0x000fe80003800200 */
[----:B------:R-:W-:Y:S05]  /*25e0*/  @P3 BRA `(.L_x_72) ;  /* 0x0000000000083947 */ /* 0x000fea0003800000 */
[----:B------:R-:W2:Y:S02]  /*25f0*/  SYNCS.CCTL.IV [UR8+0x20010] ;  /* 0x02001000ff0079b1 */ /* 0x000ea40008000008 */
[----:B--2---:R-:W2:Y:S02]  /*2600*/  SYNCS.CCTL.IV [UR8+0x20030] ;  /* 0x02003000ff0079b1 */ /* 0x004ea40008000008 */
.L_x_72:
[----:B------:R-:W-:Y:S05]  /*2610*/  BSYNC.RECONVERGENT B5 ;  /* 0x0000000000057941 */ /* 0x000fea0003800200 */
.L_x_71:
[----:B--2---:R-:W-:Y:S06]  /*2620*/  BAR.SYNC.DEFER_BLOCKING 0x0 ;  /* 0x0000000000007b1d */ /* 0x004fec0000010000 */
[----:B------:R-:W-:Y:S04]  /*2630*/  BSSY.RECONVERGENT B5, `(.L_x_73) ;  /* 0x0000004000057945 */ /* 0x000fe80003800200 */
[----:B------:R-:W-:Y:S05]  /*2640*/  @P3 BRA `(.L_x_74) ;  /* 0x0000000000083947 */ /* 0x000fea0003800000 */
[----:B------:R-:W2:Y:S02]  /*2650*/  SYNCS.CCTL.IV [UR8+0x20018] ;  /* 0x02001800ff0079b1 */ /* 0x000ea40008000008 */
[----:B--2---:R-:W2:Y:S02]  /*2660*/  SYNCS.CCTL.IV [UR8+0x20038] ;  /* 0x02003800ff0079b1 */ /* 0x004ea40008000008 */
.L_x_74:
[----:B------:R-:W-:Y:S05]  /*2670*/  BSYNC.RECONVERGENT B5 ;  /* 0x0000000000057941 */ /* 0x000fea0003800200 */
.L_x_73:
[----:B------:R-:W-:Y:S01]  /*2680*/  USHF.L.U32 UR4, UR22, 0x15, URZ ;  /* 0x0000001516047899 */ /* 0x000fe200080006ff */
[C---:B------:R-:W-:Y:S01]  /*2690*/  IMAD.SHL.U32 R2, R0.reuse, 0x80, RZ ;  /* 0x0000008000027824 */ /* 0x040fe200078e00ff */
[----:B------:R-:W-:Y:S01]  /*26a0*/  ELECT P0, URZ, PT ;  /* 0x0000000000ff782f */ /* 0x000fe20003800000 */
[----:B------:R-:W-:Y:S01]  /*26b0*/  IMAD.SHL.U32 R3, R0, 0x10, RZ ;  /* 0x0000001000037824 */ /* 0x000fe200078e00ff */
[----:B------:R-:W-:Y:S02]  /*26c0*/  ULOP3.LUT UR4, UR4, 0x600000, URZ, 0xc0, !UPT ;  /* 0x0060000004047892 */ /* 0x000fe4000f8ec0ff */
[----:B------:R-:W-:Y:S01]  /*26d0*/  LOP3.LUT R0, R2, 0x3f80, RZ, 0xc0, !PT ;  /* 0x00003f8002007812 */ /* 0x000fe200078ec0ff */
[----:B------:R-:W-:Y:S01]  /*26e0*/  ULOP3.LUT UR22, UR22, 0x1, URZ, 0xc0, !UPT ;  /* 0x0000000116167892 */ /* 0x000fe2000f8ec0ff */
[----:B------:R-:W-:Y:S01]  /*26f0*/  ISETP.LT.U32.AND P0, PT, R132, 0x40, P0 ;  /* 0x000000408400780c */ /* 0x000fe20000701070 */
[----:B------:R-:W-:Y:S01]  /*2700*/  UIADD3 UR4, UPT, UPT, UR23, UR4, URZ ;  /* 0x0000000417047290 */ /* 0x000fe2000fffe0ff */
[----:B------:R-:W-:Y:S01]  /*2710*/  LOP3.LUT R0, R0, 0x70, R3, 0xf8, !PT ;  /* 0x0000007000007812 */ /* 0x000fe200078ef803 */
[----:B------:R-:W-:Y:S01]  /*2720*/  ULEA UR5, UR22, UR15, 0x6 ;  /* 0x0000000f16057291 */ /* 0x000fe2000f8e30ff */
[----:B------:R-:W-:-:S02]  /*2730*/  UMOV UR6, UR19 ;  /* 0x0000001300067c82 */ /* 0x000fc40008000000 */
[C---:B------:R-:W-:Y:S02]  /*2740*/  LOP3.LUT R2, R0.reuse, 0x10, RZ, 0x3c, !PT ;  /* 0x0000001000027812 */ /* 0x040fe400078e3cff */
[----:B------:R-:W-:Y:S02]  /*2750*/  LOP3.LUT R3, R0, 0x20, RZ, 0x3c, !PT ;  /* 0x0000002000037812 */ /* 0x000fe400078e3cff */
[----:B----4-:R-:W3:Y:S01]  /*2760*/  LDTM.x128 R4, tmem[UR4] ;  /* 0x00000004000479ee */ /* 0x010ee200083c0000 */
[----:B------:R-:W-:Y:S01]  /*2770*/  NOP ;  /* 0x0000000000007918 */ /* 0x000fe20000000000 */
[----:B------:R-:W-:Y:S01]  /*2780*/  ULEA UR4, UR22, UR8, 0xe ;  /* 0x0000000816047291 */ /* 0x000fe2000f8e70ff */
[----:B---3--:R-:W-:Y:S01]  /*2790*/  VOTEU.ANY UP1, P0 ;  /* 0x0000000000ff7886 */ /* 0x008fe20000020100 */
[----:B------:R-:W-:Y:S01]  /*27a0*/  VOTEU.ANY UP0, P0 ;  /* 0x0000000000ff7886 */ /* 0x000fe20000000100 */
[----:B------:R-:W-:Y:S02]  /*27b0*/  F2FP.BF16.F32.PACK_AB R4, R5, R4 ;  /* 0x000000040504723e */ /* 0x000fe400000010ff */
[----:B------:R-:W-:-:S02]  /*27c0*/  F2FP.BF16.F32.PACK_AB R68, R69, R68 ;  /* 0x000000444544723e */ /* 0x000fc400000010ff */
[----:B------:R-:W-:Y:S02]  /*27d0*/  F2FP.BF16.F32.PACK_AB R5, R7, R6 ;  /* 0x000000060705723e */ /* 0x000fe400000010ff */
[----:B------:R-:W-:Y:S02]  /*27e0*/  F2FP.BF16.F32.PACK_AB R12, R13, R12 ;  /* 0x0000000c0d0c723e */ /* 0x000fe400000010ff */
[----:B------:R-:W-:Y:S02]  /*27f0*/  F2FP.BF16.F32.PACK_AB R69, R71, R70 ;  /* 0x000000464745723e */ /* 0x000fe400000010ff */
[----:B------:R-:W-:Y:S02]  /*2800*/  F2FP.BF16.F32.PACK_AB R76, R77, R76 ;  /* 0x0000004c4d4c723e */ /* 0x000fe400000010ff */
[----:B------:R-:W-:Y:S02]  /*2810*/  F2FP.BF16.F32.PACK_AB R6, R9, R8 ;  /* 0x000000080906723e */ /* 0x000fe400000010ff */
[----:B------:R-:W-:-:S02]  /*2820*/  F2FP.BF16.F32.PACK_AB R7, R11, R10 ;  /* 0x0000000a0b07723e */ /* 0x000fc400000010ff */
[----:B------:R-:W-:Y:S02]  /*2830*/  F2FP.BF16.F32.PACK_AB R13, R15, R14 ;  /* 0x0000000e0f0d723e */ /* 0x000fe400000010ff */
[----:B------:R-:W-:Y:S01]  /*2840*/  F2FP.BF16.F32.PACK_AB R20, R21, R20 ;  /* 0x000000141514723e */ /* 0x000fe200000010ff */
[----:B--2---:R2:W-:Y:S01]  /*2850*/  STS.128 [R0+UR8], R4 ;  /* 0x0000000400007988 */ /* 0x0045e20008000c08 */
[----:B------:R-:W-:Y:S02]  /*2860*/  F2FP.BF16.F32.PACK_AB R70, R73, R72 ;  /* 0x000000484946723e */ /* 0x000fe400000010ff */
[----:B------:R-:W-:Y:S02]  /*2870*/  F2FP.BF16.F32.PACK_AB R71, R75, R74 ;  /* 0x0000004a4b47723e */ /* 0x000fe400000010ff */
[----:B------:R-:W-:Y:S02]  /*2880*/  F2FP.BF16.F32.PACK_AB R77, R79, R78 ;  /* 0x0000004e4f4d723e */ /* 0x000fe400000010ff */
[----:B------:R-:W-:Y:S01]  /*2890*/  F2FP.BF16.F32.PACK_AB R84, R85, R84 ;  /* 0x000000545554723e */ /* 0x000fe200000010ff */
[----:B------:R3:W-:Y:S01]  /*28a0*/  STS.128 [R0+UR8+0x4000], R68 ;  /* 0x0040004400007988 */ /* 0x0007e20008000c08 */
[----:B------:R-:W-:-:S02]  /*28b0*/  F2FP.BF16.F32.PACK_AB R14, R17, R16 ;  /* 0x00000010110e723e */ /* 0x000fc400000010ff */
[----:B------:R-:W-:Y:S02]  /*28c0*/  F2FP.BF16.F32.PACK_AB R15, R19, R18 ;  /* 0x00000012130f723e */ /* 0x000fe400000010ff */
[----:B------:R-:W-:Y:S02]  /*28d0*/  F2FP.BF16.F32.PACK_AB R21, R23, R22 ;  /* 0x000000161715723e */ /* 0x000fe400000010ff */
[----:B------:R-:W-:Y:S01]  /*28e0*/  F2FP.BF16.F32.PACK_AB R28, R29, R28 ;  /* 0x0000001c1d1c723e */ /* 0x000fe200000010ff */
[----:B------:R4:W-:Y:S01]  /*28f0*/  STS.128 [R2+UR8], R12 ;  /* 0x0000000c02007988 */ /* 0x0009e20008000c08 */
[----:B------:R-:W-:Y:S02]  /*2900*/  F2FP.BF16.F32.PACK_AB R78, R81, R80 ;  /* 0x00000050514e723e */ /* 0x000fe400000010ff */
[----:B------:R-:W-:Y:S02]  /*2910*/  F2FP.BF16.F32.PACK_AB R79, R83, R82 ;  /* 0x00000052534f723e */ /* 0x000fe400000010ff */
[----:B------:R-:W-:-:S02]  /*2920*/  F2FP.BF16.F32.PACK_AB R85, R87, R86 ;  /* 0x000000565755723e */ /* 0x000fc400000010ff */
[----:B------:R-:W-:Y:S01]  /*2930*/  F2FP.BF16.F32.PACK_AB R92, R93, R92 ;  /* 0x0000005c5d5c723e */ /* 0x000fe200000010ff */
[----:B------:R4:W-:Y:S01]  /*2940*/  STS.128 [R2+UR8+0x4000], R76 ;  /* 0x0040004c02007988 */ /* 0x0009e20008000c08 */
[----:B------:R-:W-:Y:S02]  /*2950*/  F2FP.BF16.F32.PACK_AB R22, R25, R24 ;  /* 0x000000181916723e */ /* 0x000fe400000010ff */
[----:B------:R-:W-:Y:S02]  /*2960*/  F2FP.BF16.F32.PACK_AB R23, R27, R26 ;  /* 0x0000001a1b17723e */ /* 0x000fe400000010ff */
[----:B------:R-:W-:Y:S02]  /*2970*/  F2FP.BF16.F32.PACK_AB R29, R31, R30 ;  /* 0x0000001e1f1d723e */ /* 0x000fe400000010ff */
[----:B------:R-:W-:Y:S01]  /*2980*/  F2FP.BF16.F32.PACK_AB R36, R37, R36 ;  /* 0x000000242524723e */ /* 0x000fe200000010ff */
[----:B------:R4:W-:Y:S01]  /*2990*/  STS.128 [R3+UR8], R20 ;  /* 0x0000001403007988 */ /* 0x0009e20008000c08 */
[----:B------:R-:W-:-:S02]  /*29a0*/  F2FP.BF16.F32.PACK_AB R86, R89, R88 ;  /* 0x000000585956723e */ /* 0x000fc400000010ff */
[----:B------:R-:W-:Y:S02]  /*29b0*/  F2FP.BF16.F32.PACK_AB R87, R91, R90 ;  /* 0x0000005a5b57723e */ /* 0x000fe400000010ff */
[----:B------:R-:W-:Y:S02]  /*29c0*/  F2FP.BF16.F32.PACK_AB R93, R95, R94 ;  /* 0x0000005e5f5d723e */ /* 0x000fe400000010ff */
[----:B------:R-:W-:Y:S01]  /*29d0*/  F2FP.BF16.F32.PACK_AB R100, R101, R100 ;  /* 0x000000646564723e */ /* 0x000fe200000010ff */
[----:B------:R4:W-:Y:S01]  /*29e0*/  STS.128 [R3+UR8+0x4000], R84 ;  /* 0x0040005403007988 */ /* 0x0009e20008000c08 */
[----:B------:R-:W-:Y:S02]  /*29f0*/  F2FP.BF16.F32.PACK_AB R30, R33, R32 ;  /* 0x00000020211e723e */ /* 0x000fe400000010ff */
[----:B------:R-:W-:Y:S02]  /*2a00*/  F2FP.BF16.F32.PACK_AB R31, R35, R34 ;  /* 0x00000022231f723e */ /* 0x000fe400000010ff */
[----:B------:R-:W-:-:S02]  /*2a10*/  F2FP.BF16.F32.PACK_AB R37, R39, R38 ;  /* 0x000000262725723e */ /* 0x000fc400000010ff */
[----:B------:R-:W-:Y:S02]  /*2a20*/  F2FP.BF16.F32.PACK_AB R44, R45, R44 ;  /* 0x0000002c2d2c723e */ /* 0x000fe400000010ff */
[----:B------:R-:W-:Y:S02]  /*2a30*/  F2FP.BF16.F32.PACK_AB R94, R97, R96 ;  /* 0x00000060615e723e */ /* 0x000fe400000010ff */
[----:B------:R-:W-:Y:S02]  /*2a40*/  F2FP.BF16.F32.PACK_AB R95, R99, R98 ;  /* 0x00000062635f723e */ /* 0x000fe400000010ff */
[----:B------:R-:W-:Y:S02]  /*2a50*/  F2FP.BF16.F32.PACK_AB R101, R103, R102 ;  /* 0x000000666765723e */ /* 0x000fe400000010ff */
[----:B------:R-:W-:Y:S02]  /*2a60*/  F2FP.BF16.F32.PACK_AB R108, R109, R108 ;  /* 0x0000006c6d6c723e */ /* 0x000fe400000010ff */
[----:B------:R-:W-:-:S02]  /*2a70*/  LOP3.LUT R8, R0, 0x30, RZ, 0x3c, !PT ;  /* 0x0000003000087812 */ /* 0x000fc400078e3cff */
[----:B------:R-:W-:Y:S02]  /*2a80*/  F2FP.BF16.F32.PACK_AB R38, R41, R40 ;  /* 0x000000282926723e */ /* 0x000fe400000010ff */
[----:B------:R-:W-:Y:S01]  /*2a90*/  F2FP.BF16.F32.PACK_AB R39, R43, R42 ;  /* 0x0000002a2b27723e */ /* 0x000fe200000010ff */
[----:B------:R4:W-:Y:S01]  /*2aa0*/  STS.128 [R8+UR8], R28 ;  /* 0x0000001c08007988 */ /* 0x0009e20008000c08 */
[----:B------:R-:W-:Y:S02]  /*2ab0*/  F2FP.BF16.F32.PACK_AB R45, R47, R46 ;  /* 0x0000002e2f2d723e */ /* 0x000fe400000010ff */
[----:B------:R-:W-:Y:S01]  /*2ac0*/  F2FP.BF16.F32.PACK_AB R52, R53, R52 ;  /* 0x000000343534723e */ /* 0x000fe200000010ff */
[----:B------:R4:W-:Y:S01]  /*2ad0*/  STS.128 [R8+UR8+0x4000], R92 ;  /* 0x0040005c08007988 */ /* 0x0009e20008000c08 */
[----:B------:R-:W-:Y:S02]  /*2ae0*/  F2FP.BF16.F32.PACK_AB R102, R105, R104 ;  /* 0x000000686966723e */ /* 0x000fe400000010ff */
[----:B------:R-:W-:-:S02]  /*2af0*/  F2FP.BF16.F32.PACK_AB R103, R107, R106 ;  /* 0x0000006a6b67723e */ /* 0x000fc400000010ff */
[----:B------:R-:W-:Y:S02]  /*2b00*/  F2FP.BF16.F32.PACK_AB R109, R111, R110 ;  /* 0x0000006e6f6d723e */ /* 0x000fe400000010ff */
[----:B------:R-:W-:Y:S02]  /*2b10*/  F2FP.BF16.F32.PACK_AB R116, R117, R116 ;  /* 0x000000747574723e */ /* 0x000fe400000010ff */
[----:B------:R-:W-:Y:S02]  /*2b20*/  LOP3.LUT R9, R0, 0x40, RZ, 0x3c, !PT ;  /* 0x0000004000097812 */ /* 0x000fe400078e3cff */
[----:B------:R-:W-:Y:S02]  /*2b30*/  F2FP.BF16.F32.PACK_AB R46, R49, R48 ;  /* 0x00000030312e723e */ /* 0x000fe400000010ff */
[----:B------:R-:W-:Y:S01]  /*2b40*/  F2FP.BF16.F32.PACK_AB R47, R51, R50 ;  /* 0x00000032332f723e */ /* 0x000fe200000010ff */
[----:B------:R4:W-:Y:S01]  /*2b50*/  STS.128 [R9+UR8], R36 ;  /* 0x0000002409007988 */ /* 0x0009e20008000c08 */
[----:B------:R-:W-:-:S02]  /*2b60*/  F2FP.BF16.F32.PACK_AB R53, R55, R54 ;  /* 0x000000363735723e */ /* 0x000fc400000010ff */
[----:B------:R-:W-:Y:S01]  /*2b70*/  F2FP.BF16.F32.PACK_AB R60, R61, R60 ;  /* 0x0000003c3d3c723e */ /* 0x000fe200000010ff */
[----:B------:R4:W-:Y:S01]  /*2b80*/  STS.128 [R9+UR8+0x4000], R100 ;  /* 0x0040006409007988 */ /* 0x0009e20008000c08 */
        /* <DEDUP_REMOVED lines=13> */
[C---:B--2---:R-:W-:Y:S02]  /*2c60*/  LOP3.LUT R4, R0.reuse, 0x60, RZ, 0x3c, !PT ;  /* 0x0000006000047812 */ /* 0x044fe400078e3cff */
[----:B------:R-:W-:Y:S02]  /*2c70*/  F2FP.BF16.F32.PACK_AB R62, R65, R64 ;  /* 0x00000040413e723e */ /* 0x000fe400000010ff */
[----:B------:R-:W-:Y:S01]  /*2c80*/  F2FP.BF16.F32.PACK_AB R63, R67, R66 ;  /* 0x00000042433f723e */ /* 0x000fe200000010ff */
[----:B------:R4:W-:Y:S01]  /*2c90*/  STS.128 [R4+UR8], R52 ;  /* 0x0000003404007988 */ /* 0x0009e20008000c08 */
[----:B------:R-:W-:Y:S02]  /*2ca0*/  F2FP.BF16.F32.PACK_AB R126, R129, R128 ;  /* 0x00000080817e723e */ /* 0x000fe400000010ff */
[----:B------:R-:W-:Y:S01]  /*2cb0*/  F2FP.BF16.F32.PACK_AB R127, R131, R130 ;  /* 0x00000082837f723e */ /* 0x000fe200000010ff */
[----:B------:R4:W-:Y:S01]  /*2cc0*/  STS.128 [R4+UR8+0x4000], R116 ;  /* 0x0040007404007988 */ /* 0x0009e20008000c08 */
[----:B---3--:R-:W-:-:S05]  /*2cd0*/  LOP3.LUT R0, R0, 0x70, RZ, 0x3c, !PT ;  /* 0x0000007000007812 */ /* 0x008fca00078e3cff */
[----:B------:R4:W-:Y:S04]  /*2ce0*/  STS.128 [R0+UR8], R60 ;  /* 0x0000003c00007988 */ /* 0x0009e80008000c08 */
[----:B------:R4:W-:Y:S01]  /*2cf0*/  STS.128 [R0+UR8+0x4000], R124 ;  /* 0x0040007c00007988 */ /* 0x0009e20008000c08 */
[----:B------:R2:W-:Y:S06]  /*2d00*/  MEMBAR.ALL.CTA ;  /* 0x0000000000007992 */ /* 0x0005ec0000008000 */
[----:B--2---:R-:W2:Y:S02]  /*2d10*/  FENCE.VIEW.ASYNC.S ;  /* 0x00000000000073c6 */ /* 0x004ea40000000000 */
[----:B--2---:R-:W-:Y:S06]  /*2d20*/  BAR.SYNC.DEFER_BLOCKING 0x0 ;  /* 0x0000000000007b1d */ /* 0x004fec0000010000 */
[----:B------:R4:W-:Y:S01]  /*2d30*/  @UP1 UTMASTG.2D [UR4], [UR20] ;  /* 0x00000004140013b5 */ /* 0x0009e20008008000 */
[----:B------:R0:W-:Y:S01]  /*2d40*/  UTMACMDFLUSH ;  /* 0x00000000000079b7 */ /* 0x0001e20000000000 */
[----:B------:R-:W-:-:S04]  /*2d50*/  DEPBAR.LE SB0, 0x0 ;  /* 0x000080000000791a */ /* 0x000fc80000000000 */
[----:B------:R-:W-:Y:S08]  /*2d60*/  BAR.SYNC.DEFER_BLOCKING 0x0 ;  /* 0x0000000000007b1d */ /* 0x000ff00000010000 */
[----:B------:R-:W-:Y:S06]  /*2d70*/  BAR.SYNC.DEFER_BLOCKING 0x0 ;  /* 0x0000000000007b1d */ /* 0x000fec0000010000 */
[----:B----4-:R-:W-:Y:S05]  /*2d80*/  @P2 BRA `(.L_x_75) ;  /* 0x0000000000a02947 */ /* 0x010fea0003800000 */
[----:B------:R-:W2:Y:S01]  /*2d90*/  S2UR UR5, SR_CgaCtaId ;  /* 0x00000000000579c3 */ /* 0x000ea20000008800 */
[----:B------:R-:W-:Y:S01]  /*2da0*/  NOP ;  /* 0x0000000000007918 */ /* 0x000fe20000000000 */
[----:B------:R-:W-:Y:S01]  /*2db0*/  UMOV UR4, 0x50 ;  /* 0x0000005000047882 */ /* 0x000fe20000000000 */
[----:B------:R-:W-:Y:S02]  /*2dc0*/  IMAD.U32 R0, RZ, RZ, UR23 ;  /* 0x00000017ff007e24 */ /* 0x000fe4000f8e00ff */
[----:B------:R-:W-:Y:S02]  /*2dd0*/  IMAD.MOV.U32 R3, RZ, RZ, 0xf ;  /* 0x0000000fff037424 */ /* 0x000fe400078e00ff */
[----:B------:R-:W-:Y:S01]  /*2de0*/  IMAD.MOV.U32 R7, RZ, RZ, 0x1 ;  /* 0x00000001ff077424 */ /* 0x000fe200078e00ff */
[----:B------:R-:W-:-:S04]  /*2df0*/  LOP3.LUT R0, R0, 0xffff, RZ, 0xc0, !PT ;  /* 0x0000ffff00007812 */ /* 0x000fc800078ec0ff */
[----:B------:R-:W-:-:S05]  /*2e00*/  SHF.R.U32.HI R0, RZ, 0x5, R0 ;  /* 0x00000005ff007819 */ /* 0x000fca0000011600 */
[----:B------:R-:W-:Y:S01]  /*2e10*/  VIADD R2, R0, 0x10 ;  /* 0x0000001000027836 */ /* 0x000fe20000000000 */
[----:B------:R-:W-:Y:S01]  /*2e20*/  SHF.L.U32 R0, R3, R0, RZ ;  /* 0x0000000003007219 */ /* 0x000fe200000006ff */
[----:B--2---:R-:W-:-:S03]  /*2e30*/  ULEA UR6, UR5, UR4, 0x18 ;  /* 0x0000000405067291 */ /* 0x004fc6000f8ec0ff */
[----:B------:R-:W-:-:S04]  /*2e40*/  SHF.L.U32 R3, R7, R2, RZ ;  /* 0x0000000207037219 */ /* 0x000fc800000006ff */
[----:B------:R-:W-:Y:S02]  /*2e50*/  LOP3.LUT R0, R3, R0, RZ, 0xfc, !PT ;  /* 0x0000000003007212 */ /* 0x000fe400078efcff */
[----:B------:R-:W2:Y:S02]  /*2e60*/  LDS R5, [UR6] ;  /* 0x00000006ff057984 */ /* 0x000ea40008000800 */
[C---:B------:R-:W-:Y:S02]  /*2e70*/  LOP3.LUT R2, R0.reuse, 0xffff, RZ, 0xc0, !PT ;  /* 0x0000ffff00027812 */ /* 0x040fe400078ec0ff */
[----:B--2---:R-:W-:-:S04]  /*2e80*/  LOP3.LUT R3, R0, 0xffff, R5, 0x80, !PT ;  /* 0x0000ffff00037812 */ /* 0x004fc800078e8005 */
[----:B------:R-:W-:-:S13]  /*2e90*/  ISETP.NE.AND P0, PT, R3, R2, PT ;  /* 0x000000020300720c */ /* 0x000fda0003f05270 */
[----:B------:R-:W-:Y:S05]  /*2ea0*/  @P0 BRA `(.L_x_76) ;  /* 0x0000000000500947 */ /* 0x000fea0003800000 */
[----:B------:R-:W-:Y:S02]  /*2eb0*/  SHF.R.U32.HI R5, RZ, 0x10, R5 ;  /* 0x00000010ff057819 */ /* 0x000fe40000011605 */
[----:B------:R-:W-:-:S04]  /*2ec0*/  SHF.R.U32.HI R2, RZ, 0x10, R0 ;  /* 0x00000010ff027819 */ /* 0x000fc80000011600 */
[----:B------:R-:W-:-:S04]  /*2ed0*/  LOP3.LUT R5, R5, R2, RZ, 0xc0, !PT ;  /* 0x0000000205057212 */ /* 0x000fc800078ec0ff */
[----:B------:R-:W-:-:S13]  /*2ee0*/  ISETP.NE.AND P0, PT, R5, R2, PT ;  /* 0x000000020500720c */ /* 0x000fda0003f05270 */
[----:B------:R-:W-:Y:S05]  /*2ef0*/  @P0 BRA `(.L_x_77) ;  /* 0x0000000000300947 */ /* 0x000fea0003800000 */
[----:B------:R-:W-:Y:S01]  /*2f00*/  R2UR UR4, R0 ;  /* 0x00000000000472ca */ /* 0x000fe200000e0000 */
[----:B------:R-:W-:Y:S01]  /*2f10*/  VOTEU.ANY UR5, UPT, PT ;  /* 0x0000000000057886 */ /* 0x000fe200038e0100 */
[----:B------:R-:W2:Y:S01]  /*2f20*/  S2R R0, SR_LANEID ;  /* 0x0000000000007919 */ /* 0x000ea20000000000 */
[----:B------:R-:W-:-:S10]  /*2f30*/  UFLO.U32 UR5, UR5 ;  /* 0x00000005000572bd */ /* 0x000fd400080e0000 */
[----:B------:R-:W-:-:S06]  /*2f40*/  ULOP3.LUT UR4, URZ, UR4, URZ, 0x33, !UPT ;  /* 0x00000004ff047292 */ /* 0x000fcc000f8e33ff */
[----:B------:R-:W-:-:S04]  /*2f50*/  IMAD.U32 R2, RZ, RZ, UR4 ;  /* 0x00000004ff027e24 */ /* 0x000fc8000f8e00ff */
[----:B------:R-:W3:Y:S02]  /*2f60*/  REDUX UR7, R2 ;  /* 0x00000000020773c4 */ /* 0x000ee40000000000 */
[----:B------:R4:W-:Y:S01]  /*2f70*/  UTCATOMSWS.AND URZ, UR4 ;  /* 0x0000000400ff79e3 */ /* 0x0009e20008000000 */
[----:B--2---:R-:W-:Y:S01]  /*2f80*/  ISETP.EQ.U32.AND P0, PT, R0, UR5, PT ;  /* 0x0000000500007c0c */ /* 0x004fe2000bf02070 */
[----:B---3--:R-:W-:-:S12]  /*2f90*/  IMAD.U32 R0, RZ, RZ, UR7 ;  /* 0x00000007ff007e24 */ /* 0x008fd8000f8e00ff */
[----:B------:R4:W-:Y:S01]  /*2fa0*/  @P0 ATOMS.AND RZ, [UR6], R0 ;  /* 0x00000000ffff098c */ /* 0x0009e2000a800006 */
[----:B------:R-:W-:Y:S05]  /*2fb0*/  BRA `(.L_x_75) ;  /* 0x0000000000147947 */ /* 0x000fea0003800000 */
.L_x_77:
[----:B------:R-:W-:-:S07]  /*2fc0*/  MOV R2, 0x2fe0 ;  /* 0x00002fe000027802 */ /* 0x000fce0000000f00 */
[----:B-1----:R-:W-:Y:S05]  /*2fd0*/  CALL.REL.NOINC `($__internal_0_$__cuda_sm10x_tcgen05_guardrail_trap_col_being_dealloced_not_returned_by_alloc) ;  /* 0x0000000000447944 */ /* 0x002fea0003c00000 */
[----:B------:R-:W-:Y:S05]  /*2fe0*/  BRA `(.L_x_75) ;  /* 0x0000000000087947 */ /* 0x000fea0003800000 */
.L_x_76:
[----:B------:R-:W-:-:S07]  /*2ff0*/  MOV R2, 0x3010 ;  /* 0x0000301000027802 */ /* 0x000fce0000000f00 */
[----:B-1----:R-:W-:Y:S05]  /*3000*/  CALL.REL.NOINC `($__internal_2_$__cuda_sm10x_tcgen05_guardrail_trap_unallocated_columns_being_dealloced) ;  /* 0x0000000000507944 */ /* 0x002fea0003c00000 */
.L_x_75:
[----:B------:R-:W-:Y:S01]  /*3010*/  NOP ;  /* 0x0000000000007918 */ /* 0x000fe20000000000 */
[----:B----4-:R-:W-:Y:S05]  /*3020*/  EXIT ;  /* 0x000000000000794d */ /* 0x010fea0003800000 */
.L_x_60:
[----:B------:R-:W2:Y:S02]  /*3030*/  SYNCS.PHASECHK.TRANS64.TRYWAIT P0, [UR8+0x20000], RZ ;  /* 0x020000ffff0075a7 */ /* 0x000ea40008001108 */
[----:B--2---:R-:W-:Y:S05]  /*3040*/  @!P0 BRA `(.L_x_60) ;  /* 0xfffffffc00f88947 */ /* 0x004fea000383ffff */
[----:B------:R-:W-:Y:S05]  /*3050*/  BRA `(.L_x_78) ;  /* 0xffffffec00247947 */ /* 0x000fea000383ffff */
.L_x_62:
[----:B------:R-:W2:Y:S02]  /*3060*/  SYNCS.PHASECHK.TRANS64.TRYWAIT P1, [UR8+0x20020], RZ ;  /* 0x020020ffff0075a7 */ /* 0x000ea40008021108 */
[----:B--2---:R-:W-:Y:S05]  /*3070*/  @!P1 BRA `(.L_x_62) ;  /* 0xfffffffc00f89947 */ /* 0x004fea000383ffff */
[----:B------:R-:W-:Y:S05]  /*3080*/  BRA `(.L_x_79) ;  /* 0xffffffec00c07947 */ /* 0x000fea000383ffff */
.L_x_63:
[----:B------:R-:W3:Y:S02]  /*3090*/  SYNCS.PHASECHK.TRANS64.TRYWAIT P0, [UR28+0x20000], R2 ;  /* 0x02000002ff0075a7 */ /* 0x000ee4000800111c */
[----:B---3--:R-:W-:Y:S05]  /*30a0*/  @!P0 BRA `(.L_x_63) ;  /* 0xfffffffc00f88947 */ /* 0x008fea000383ffff */
[----:B------:R-:W-:Y:S05]  /*30b0*/  BRA `(.L_x_80) ;  /* 0xfffffff0003c7947 */ /* 0x000fea000383ffff */
.L_x_65:
[----:B------:R-:W3:Y:S02]  /*30c0*/  SYNCS.PHASECHK.TRANS64.TRYWAIT P0, [UR28+0x20020], R2 ;  /* 0x02002002ff0075a7 */ /* 0x000ee4000800111c */
[----:B---3--:R-:W-:Y:S05]  /*30d0*/  @!P0 BRA `(.L_x_65) ;  /* 0xfffffffc00f88947 */ /* 0x008fea000383ffff */
[----:B------:R-:W-:Y:S05]  /*30e0*/  BRA `(.L_x_81) ;  /* 0xfffffff000e47947 */ /* 0x000fea000383ffff */
        .weak           $__internal_0_$__cuda_sm10x_tcgen05_guardrail_trap_col_being_dealloced_not_returned_by_alloc
        .type           $__internal_0_$__cuda_sm10x_tcgen05_guardrail_trap_col_being_dealloced_not_returned_by_alloc,@function
        .size           $__internal_0_$__cuda_sm10x_tcgen05_guardrail_trap_col_being_dealloced_not_returned_by_alloc,($__internal_1_$__cuda_sm10x_tcgen05_guardrail_trap_phase_invalid_during_alloc - $__internal_0_$__cuda_sm10x_tcgen05_guardrail_trap_col_being_dealloced_not_returned_by_alloc)
$__internal_0_$__cuda_sm10x_tcgen05_guardrail_trap_col_being_dealloced_not_returned_by_alloc:
[----:B------:R-:W-:Y:S05]  /*30f0*/  BPT.TRAP 0x1 ;  /* 0x000000040000795c */ /* 0x000fea0000300000 */
[----:B------:R-:W-:-:S04]  /*3100*/  IMAD.MOV.U32 R3, RZ, RZ, 0x0 ;  /* 0x00000000ff037424 */ /* 0x000fc800078e00ff */
[----:B------:R-:W-:Y:S05]  /*3110*/  RET.REL.NODEC R2 `(gluon_tcgen05) ;  /* 0xffffffcc02b87950 */ /* 0x000fea0003c3ffff */
        .weak           $__internal_1_$__cuda_sm10x_tcgen05_guardrail_trap_phase_invalid_during_alloc
        .type           $__internal_1_$__cuda_sm10x_tcgen05_guardrail_trap_phase_invalid_during_alloc,@function
        .size           $__internal_1_$__cuda_sm10x_tcgen05_guardrail_trap_phase_invalid_during_alloc,($__internal_2_$__cuda_sm10x_tcgen05_guardrail_trap_unallocated_columns_being_dealloced - $__internal_1_$__cuda_sm10x_tcgen05_guardrail_trap_phase_invalid_during_alloc)
$__internal_1_$__cuda_sm10x_tcgen05_guardrail_trap_phase_invalid_during_alloc:
[----:B------:R-:W-:Y:S05]  /*3120*/  BPT.TRAP 0x1 ;  /* 0x000000040000795c */ /* 0x000fea0000300000 */
[----:B------:R-:W-:-:S04]  /*3130*/  IMAD.MOV.U32 R3, RZ, RZ, 0x0 ;  /* 0x00000000ff037424 */ /* 0x000fc800078e00ff */
[----:B------:R-:W-:Y:S05]  /*3140*/  RET.REL.NODEC R2 `(gluon_tcgen05) ;  /* 0xffffffcc02ac7950 */ /* 0x000fea0003c3ffff */
        .weak           $__internal_2_$__cuda_sm10x_tcgen05_guardrail_trap_unallocated_columns_being_dealloced
        .type           $__internal_2_$__cuda_sm10x_tcgen05_guardrail_trap_unallocated_columns_being_dealloced,@function
        .size           $__internal_2_$__cuda_sm10x_tcgen05_guardrail_trap_unallocated_columns_being_dealloced,(.L_x_85 - $__internal_2_$__cuda_sm10x_tcgen05_guardrail_trap_unallocated_columns_being_dealloced)
$__internal_2_$__cuda_sm10x_tcgen05_guardrail_trap_unallocated_columns_being_dealloced:
[----:B------:R-:W-:Y:S05]  /*3150*/  BPT.TRAP 0x1 ;  /* 0x000000040000795c */ /* 0x000fea0000300000 */
[----:B------:R-:W-:-:S04]  /*3160*/  IMAD.MOV.U32 R3, RZ, RZ, 0x0 ;  /* 0x00000000ff037424 */ /* 0x000fc800078e00ff */
[----:B------:R-:W-:Y:S05]  /*3170*/  RET.REL.NODEC R2 `(gluon_tcgen05) ;  /* 0xffffffcc02a07950 */ /* 0x000fea0003c3ffff */
.L_x_82:
[----:B------:R-:W-:-:S00]  /*3180*/  BRA `(.L_x_82) ;  /* 0xfffffffc00fc7947 */ /* 0x000fc0000383ffff */
[----:B------:R-:W-:-:S00]  /*3190*/  NOP ;  /* 0x0000000000007918 */ /* 0x000fc00000000000 */
        /* <DEDUP_REMOVED lines=14> */
.L_x_85:


//--------------------- .nv.shared.gluon_tcgen05  --------------------------
	.section	.nv.shared.gluon_tcgen05,"aw",@nobits
	.sectionflags	@""
	.align	16
	.zero		1024


//--------------------- .nv.shared.reserved.0     --------------------------
	.section	.nv.shared.reserved.0,"aw",@nobits
	.align	8
	.weak		__nv_reservedSMEM_offset_0_alias
	.size		__nv_reservedSMEM_offset_0_alias, 0, 64
	.other		__nv_reservedSMEM_offset_0_alias,@"STO_CUDA_RESERVED_SHARED STV_DEFAULT"
__nv_reservedSMEM_offset_0_alias:
	.zero		0
.nv.shared.reserved.0:
	.zero		64
	.weak		__nv_reservedSMEM_allocation_phase
	.type		__nv_reservedSMEM_allocation_phase,@object
	.size		__nv_reservedSMEM_allocation_phase,(.L_0 - __nv_reservedSMEM_allocation_phase)
__nv_reservedSMEM_allocation_phase:
	.zero		1
.L_0:
	.zero		7
	.weak		__nv_reservedSMEM_devtool_atexit_pc
	.type		__nv_reservedSMEM_devtool_atexit_pc,@object
	.size		__nv_reservedSMEM_devtool_atexit_pc,(__nv_reservedSMEM_allocation_mask - __nv_reservedSMEM_devtool_atexit_pc)
__nv_reservedSMEM_devtool_atexit_pc:
	.zero		8
	.weak		__nv_reservedSMEM_allocation_mask
	.type		__nv_reservedSMEM_allocation_mask,@object
	.size		__nv_reservedSMEM_allocation_mask,(.L_2 - __nv_reservedSMEM_allocation_mask)
__nv_reservedSMEM_allocation_mask:
	.zero		4
.L_2:


//--------------------- .nv.constant0.gluon_tcgen05 --------------------------
	.section	.nv.constant0.gluon_tcgen05,"a",@progbits
	.sectionflags	@""
	.align	4
.nv.constant0.gluon_tcgen05:
	.zero		976


//--------------------- SYMBOLS --------------------------

	.type		.nv.reservedSmem.offset0,@object
	.size		.nv.reservedSmem.offset0,0x4
	.type		.nv.reservedSmem.cap,@object
	.size		.nv.reservedSmem.cap,0x4
